//
// Generated by NVIDIA NVVM Compiler
//
// Compiler Build ID: CL-36424714
// Cuda compilation tools, release 13.0, V13.0.88
// Based on NVVM 20.0.0
//

.version 9.0
.target sm_100
.address_size 64

	// .globl	_Z20vectorComplexComputePKfPfS1_i

.visible .entry _Z20vectorComplexComputePKfPfS1_i(
	.param .u64 .ptr .align 1 _Z20vectorComplexComputePKfPfS1_i_param_0,
	.param .u64 .ptr .align 1 _Z20vectorComplexComputePKfPfS1_i_param_1,
	.param .u64 .ptr .align 1 _Z20vectorComplexComputePKfPfS1_i_param_2,
	.param .u32 _Z20vectorComplexComputePKfPfS1_i_param_3
)
{
	.reg .pred 	%p<5>;
	.reg .b32 	%r<12>;
	.reg .b32 	%f<338>;
	.reg .b64 	%rd<11>;

	ld.param.u64 	%rd1, [_Z20vectorComplexComputePKfPfS1_i_param_0];
	ld.param.u64 	%rd2, [_Z20vectorComplexComputePKfPfS1_i_param_1];
	ld.param.u64 	%rd3, [_Z20vectorComplexComputePKfPfS1_i_param_2];
	ld.param.u32 	%r2, [_Z20vectorComplexComputePKfPfS1_i_param_3];
	mov.u32 	%r3, %ctaid.x;
	mov.u32 	%r4, %ntid.x;
	mov.u32 	%r5, %tid.x;
	mad.lo.s32 	%r1, %r3, %r4, %r5;
	setp.ge.s32 	%p1, %r1, %r2;
	@%p1 bra 	$L__BB0_2;
	cvta.to.global.u64 	%rd4, %rd3;
	cvta.to.global.u64 	%rd5, %rd1;
	cvta.to.global.u64 	%rd6, %rd2;
	mul.wide.s32 	%rd7, %r1, 4;
	add.s64 	%rd8, %rd5, %rd7;
	ld.global.f32 	%f1, [%rd8];
	add.s64 	%rd9, %rd6, %rd7;
	ld.global.f32 	%f2, [%rd9];
	mul.f32 	%f3, %f1, %f2;
	fma.rn.f32 	%f4, %f1, 0f3BBB989D, 0f3F000000;
	cvt.sat.f32.f32 	%f5, %f4;
	mov.f32 	%f6, 0f4B400001;
	mov.f32 	%f7, 0f437C0000;
	fma.rm.f32 	%f8, %f5, %f7, %f6;
	add.f32 	%f9, %f8, 0fCB40007F;
	neg.f32 	%f10, %f9;
	fma.rn.f32 	%f11, %f1, 0f3FB8AA3B, %f10;
	fma.rn.f32 	%f12, %f1, 0f32A57060, %f11;
	mov.b32 	%r6, %f8;
	shl.b32 	%r7, %r6, 23;
	mov.b32 	%f13, %r7;
	ex2.approx.ftz.f32 	%f14, %f12;
	mul.f32 	%f15, %f14, %f13;
	add.f32 	%f16, %f2, 0f3F800000;
	setp.lt.f32 	%p2, %f16, 0f00800000;
	mul.f32 	%f17, %f16, 0f4B000000;
	selp.f32 	%f18, %f17, %f16, %p2;
	selp.f32 	%f19, 0fC1B80000, 0f00000000, %p2;
	mov.b32 	%r8, %f18;
	add.s32 	%r9, %r8, -1059760811;
	and.b32  	%r10, %r9, -8388608;
	sub.s32 	%r11, %r8, %r10;
	mov.b32 	%f20, %r11;
	cvt.rn.f32.s32 	%f21, %r10;
	fma.rn.f32 	%f22, %f21, 0f34000000, %f19;
	add.f32 	%f23, %f20, 0fBF800000;
	fma.rn.f32 	%f24, %f23, 0fBE055027, 0f3E1039F6;
	fma.rn.f32 	%f25, %f24, %f23, 0fBDF8CDCC;
	fma.rn.f32 	%f26, %f25, %f23, 0f3E0F2955;
	fma.rn.f32 	%f27, %f26, %f23, 0fBE2AD8B9;
	fma.rn.f32 	%f28, %f27, %f23, 0f3E4CED0B;
	fma.rn.f32 	%f29, %f28, %f23, 0fBE7FFF22;
	fma.rn.f32 	%f30, %f29, %f23, 0f3EAAAA78;
	fma.rn.f32 	%f31, %f30, %f23, 0fBF000000;
	mul.f32 	%f32, %f23, %f31;
	fma.rn.f32 	%f33, %f32, %f23, %f23;
	fma.rn.f32 	%f34, %f22, 0f3F317218, %f33;
	setp.gt.u32 	%p3, %r8, 2139095039;
	fma.rn.f32 	%f35, %f18, 0f7F800000, 0f7F800000;
	selp.f32 	%f36, %f35, %f34, %p3;
	setp.eq.f32 	%p4, %f18, 0f00000000;
	selp.f32 	%f37, 0fFF800000, %f36, %p4;
	sqrt.rn.f32 	%f38, %f3;
	add.f32 	%f39, %f38, %f15;
	sub.f32 	%f40, %f39, %f37;
	sqrt.rn.f32 	%f41, %f40;
	add.f32 	%f42, %f41, %f15;
	sub.f32 	%f43, %f42, %f37;
	sqrt.rn.f32 	%f44, %f43;
	add.f32 	%f45, %f44, %f15;
	sub.f32 	%f46, %f45, %f37;
	sqrt.rn.f32 	%f47, %f46;
	add.f32 	%f48, %f47, %f15;
	sub.f32 	%f49, %f48, %f37;
	sqrt.rn.f32 	%f50, %f49;
	add.f32 	%f51, %f50, %f15;
	sub.f32 	%f52, %f51, %f37;
	sqrt.rn.f32 	%f53, %f52;
	add.f32 	%f54, %f53, %f15;
	sub.f32 	%f55, %f54, %f37;
	sqrt.rn.f32 	%f56, %f55;
	add.f32 	%f57, %f56, %f15;
	sub.f32 	%f58, %f57, %f37;
	sqrt.rn.f32 	%f59, %f58;
	add.f32 	%f60, %f59, %f15;
	sub.f32 	%f61, %f60, %f37;
	sqrt.rn.f32 	%f62, %f61;
	add.f32 	%f63, %f62, %f15;
	sub.f32 	%f64, %f63, %f37;
	sqrt.rn.f32 	%f65, %f64;
	add.f32 	%f66, %f65, %f15;
	sub.f32 	%f67, %f66, %f37;
	sqrt.rn.f32 	%f68, %f67;
	add.f32 	%f69, %f68, %f15;
	sub.f32 	%f70, %f69, %f37;
	sqrt.rn.f32 	%f71, %f70;
	add.f32 	%f72, %f71, %f15;
	sub.f32 	%f73, %f72, %f37;
	sqrt.rn.f32 	%f74, %f73;
	add.f32 	%f75, %f74, %f15;
	sub.f32 	%f76, %f75, %f37;
	sqrt.rn.f32 	%f77, %f76;
	add.f32 	%f78, %f77, %f15;
	sub.f32 	%f79, %f78, %f37;
	sqrt.rn.f32 	%f80, %f79;
	add.f32 	%f81, %f80, %f15;
	sub.f32 	%f82, %f81, %f37;
	sqrt.rn.f32 	%f83, %f82;
	add.f32 	%f84, %f83, %f15;
	sub.f32 	%f85, %f84, %f37;
	sqrt.rn.f32 	%f86, %f85;
	add.f32 	%f87, %f86, %f15;
	sub.f32 	%f88, %f87, %f37;
	sqrt.rn.f32 	%f89, %f88;
	add.f32 	%f90, %f89, %f15;
	sub.f32 	%f91, %f90, %f37;
	sqrt.rn.f32 	%f92, %f91;
	add.f32 	%f93, %f92, %f15;
	sub.f32 	%f94, %f93, %f37;
	sqrt.rn.f32 	%f95, %f94;
	add.f32 	%f96, %f95, %f15;
	sub.f32 	%f97, %f96, %f37;
	sqrt.rn.f32 	%f98, %f97;
	add.f32 	%f99, %f98, %f15;
	sub.f32 	%f100, %f99, %f37;
	sqrt.rn.f32 	%f101, %f100;
	add.f32 	%f102, %f101, %f15;
	sub.f32 	%f103, %f102, %f37;
	sqrt.rn.f32 	%f104, %f103;
	add.f32 	%f105, %f104, %f15;
	sub.f32 	%f106, %f105, %f37;
	sqrt.rn.f32 	%f107, %f106;
	add.f32 	%f108, %f107, %f15;
	sub.f32 	%f109, %f108, %f37;
	sqrt.rn.f32 	%f110, %f109;
	add.f32 	%f111, %f110, %f15;
	sub.f32 	%f112, %f111, %f37;
	sqrt.rn.f32 	%f113, %f112;
	add.f32 	%f114, %f113, %f15;
	sub.f32 	%f115, %f114, %f37;
	sqrt.rn.f32 	%f116, %f115;
	add.f32 	%f117, %f116, %f15;
	sub.f32 	%f118, %f117, %f37;
	sqrt.rn.f32 	%f119, %f118;
	add.f32 	%f120, %f119, %f15;
	sub.f32 	%f121, %f120, %f37;
	sqrt.rn.f32 	%f122, %f121;
	add.f32 	%f123, %f122, %f15;
	sub.f32 	%f124, %f123, %f37;
	sqrt.rn.f32 	%f125, %f124;
	add.f32 	%f126, %f125, %f15;
	sub.f32 	%f127, %f126, %f37;
	sqrt.rn.f32 	%f128, %f127;
	add.f32 	%f129, %f128, %f15;
	sub.f32 	%f130, %f129, %f37;
	sqrt.rn.f32 	%f131, %f130;
	add.f32 	%f132, %f131, %f15;
	sub.f32 	%f133, %f132, %f37;
	sqrt.rn.f32 	%f134, %f133;
	add.f32 	%f135, %f134, %f15;
	sub.f32 	%f136, %f135, %f37;
	sqrt.rn.f32 	%f137, %f136;
	add.f32 	%f138, %f137, %f15;
	sub.f32 	%f139, %f138, %f37;
	sqrt.rn.f32 	%f140, %f139;
	add.f32 	%f141, %f140, %f15;
	sub.f32 	%f142, %f141, %f37;
	sqrt.rn.f32 	%f143, %f142;
	add.f32 	%f144, %f143, %f15;
	sub.f32 	%f145, %f144, %f37;
	sqrt.rn.f32 	%f146, %f145;
	add.f32 	%f147, %f146, %f15;
	sub.f32 	%f148, %f147, %f37;
	sqrt.rn.f32 	%f149, %f148;
	add.f32 	%f150, %f149, %f15;
	sub.f32 	%f151, %f150, %f37;
	sqrt.rn.f32 	%f152, %f151;
	add.f32 	%f153, %f152, %f15;
	sub.f32 	%f154, %f153, %f37;
	sqrt.rn.f32 	%f155, %f154;
	add.f32 	%f156, %f155, %f15;
	sub.f32 	%f157, %f156, %f37;
	sqrt.rn.f32 	%f158, %f157;
	add.f32 	%f159, %f158, %f15;
	sub.f32 	%f160, %f159, %f37;
	sqrt.rn.f32 	%f161, %f160;
	add.f32 	%f162, %f161, %f15;
	sub.f32 	%f163, %f162, %f37;
	sqrt.rn.f32 	%f164, %f163;
	add.f32 	%f165, %f164, %f15;
	sub.f32 	%f166, %f165, %f37;
	sqrt.rn.f32 	%f167, %f166;
	add.f32 	%f168, %f167, %f15;
	sub.f32 	%f169, %f168, %f37;
	sqrt.rn.f32 	%f170, %f169;
	add.f32 	%f171, %f170, %f15;
	sub.f32 	%f172, %f171, %f37;
	sqrt.rn.f32 	%f173, %f172;
	add.f32 	%f174, %f173, %f15;
	sub.f32 	%f175, %f174, %f37;
	sqrt.rn.f32 	%f176, %f175;
	add.f32 	%f177, %f176, %f15;
	sub.f32 	%f178, %f177, %f37;
	sqrt.rn.f32 	%f179, %f178;
	add.f32 	%f180, %f179, %f15;
	sub.f32 	%f181, %f180, %f37;
	sqrt.rn.f32 	%f182, %f181;
	add.f32 	%f183, %f182, %f15;
	sub.f32 	%f184, %f183, %f37;
	sqrt.rn.f32 	%f185, %f184;
	add.f32 	%f186, %f185, %f15;
	sub.f32 	%f187, %f186, %f37;
	sqrt.rn.f32 	%f188, %f187;
	add.f32 	%f189, %f188, %f15;
	sub.f32 	%f190, %f189, %f37;
	sqrt.rn.f32 	%f191, %f190;
	add.f32 	%f192, %f191, %f15;
	sub.f32 	%f193, %f192, %f37;
	sqrt.rn.f32 	%f194, %f193;
	add.f32 	%f195, %f194, %f15;
	sub.f32 	%f196, %f195, %f37;
	sqrt.rn.f32 	%f197, %f196;
	add.f32 	%f198, %f197, %f15;
	sub.f32 	%f199, %f198, %f37;
	sqrt.rn.f32 	%f200, %f199;
	add.f32 	%f201, %f200, %f15;
	sub.f32 	%f202, %f201, %f37;
	sqrt.rn.f32 	%f203, %f202;
	add.f32 	%f204, %f203, %f15;
	sub.f32 	%f205, %f204, %f37;
	sqrt.rn.f32 	%f206, %f205;
	add.f32 	%f207, %f206, %f15;
	sub.f32 	%f208, %f207, %f37;
	sqrt.rn.f32 	%f209, %f208;
	add.f32 	%f210, %f209, %f15;
	sub.f32 	%f211, %f210, %f37;
	sqrt.rn.f32 	%f212, %f211;
	add.f32 	%f213, %f212, %f15;
	sub.f32 	%f214, %f213, %f37;
	sqrt.rn.f32 	%f215, %f214;
	add.f32 	%f216, %f215, %f15;
	sub.f32 	%f217, %f216, %f37;
	sqrt.rn.f32 	%f218, %f217;
	add.f32 	%f219, %f218, %f15;
	sub.f32 	%f220, %f219, %f37;
	sqrt.rn.f32 	%f221, %f220;
	add.f32 	%f222, %f221, %f15;
	sub.f32 	%f223, %f222, %f37;
	sqrt.rn.f32 	%f224, %f223;
	add.f32 	%f225, %f224, %f15;
	sub.f32 	%f226, %f225, %f37;
	sqrt.rn.f32 	%f227, %f226;
	add.f32 	%f228, %f227, %f15;
	sub.f32 	%f229, %f228, %f37;
	sqrt.rn.f32 	%f230, %f229;
	add.f32 	%f231, %f230, %f15;
	sub.f32 	%f232, %f231, %f37;
	sqrt.rn.f32 	%f233, %f232;
	add.f32 	%f234, %f233, %f15;
	sub.f32 	%f235, %f234, %f37;
	sqrt.rn.f32 	%f236, %f235;
	add.f32 	%f237, %f236, %f15;
	sub.f32 	%f238, %f237, %f37;
	sqrt.rn.f32 	%f239, %f238;
	add.f32 	%f240, %f239, %f15;
	sub.f32 	%f241, %f240, %f37;
	sqrt.rn.f32 	%f242, %f241;
	add.f32 	%f243, %f242, %f15;
	sub.f32 	%f244, %f243, %f37;
	sqrt.rn.f32 	%f245, %f244;
	add.f32 	%f246, %f245, %f15;
	sub.f32 	%f247, %f246, %f37;
	sqrt.rn.f32 	%f248, %f247;
	add.f32 	%f249, %f248, %f15;
	sub.f32 	%f250, %f249, %f37;
	sqrt.rn.f32 	%f251, %f250;
	add.f32 	%f252, %f251, %f15;
	sub.f32 	%f253, %f252, %f37;
	sqrt.rn.f32 	%f254, %f253;
	add.f32 	%f255, %f254, %f15;
	sub.f32 	%f256, %f255, %f37;
	sqrt.rn.f32 	%f257, %f256;
	add.f32 	%f258, %f257, %f15;
	sub.f32 	%f259, %f258, %f37;
	sqrt.rn.f32 	%f260, %f259;
	add.f32 	%f261, %f260, %f15;
	sub.f32 	%f262, %f261, %f37;
	sqrt.rn.f32 	%f263, %f262;
	add.f32 	%f264, %f263, %f15;
	sub.f32 	%f265, %f264, %f37;
	sqrt.rn.f32 	%f266, %f265;
	add.f32 	%f267, %f266, %f15;
	sub.f32 	%f268, %f267, %f37;
	sqrt.rn.f32 	%f269, %f268;
	add.f32 	%f270, %f269, %f15;
	sub.f32 	%f271, %f270, %f37;
	sqrt.rn.f32 	%f272, %f271;
	add.f32 	%f273, %f272, %f15;
	sub.f32 	%f274, %f273, %f37;
	sqrt.rn.f32 	%f275, %f274;
	add.f32 	%f276, %f275, %f15;
	sub.f32 	%f277, %f276, %f37;
	sqrt.rn.f32 	%f278, %f277;
	add.f32 	%f279, %f278, %f15;
	sub.f32 	%f280, %f279, %f37;
	sqrt.rn.f32 	%f281, %f280;
	add.f32 	%f282, %f281, %f15;
	sub.f32 	%f283, %f282, %f37;
	sqrt.rn.f32 	%f284, %f283;
	add.f32 	%f285, %f284, %f15;
	sub.f32 	%f286, %f285, %f37;
	sqrt.rn.f32 	%f287, %f286;
	add.f32 	%f288, %f287, %f15;
	sub.f32 	%f289, %f288, %f37;
	sqrt.rn.f32 	%f290, %f289;
	add.f32 	%f291, %f290, %f15;
	sub.f32 	%f292, %f291, %f37;
	sqrt.rn.f32 	%f293, %f292;
	add.f32 	%f294, %f293, %f15;
	sub.f32 	%f295, %f294, %f37;
	sqrt.rn.f32 	%f296, %f295;
	add.f32 	%f297, %f296, %f15;
	sub.f32 	%f298, %f297, %f37;
	sqrt.rn.f32 	%f299, %f298;
	add.f32 	%f300, %f299, %f15;
	sub.f32 	%f301, %f300, %f37;
	sqrt.rn.f32 	%f302, %f301;
	add.f32 	%f303, %f302, %f15;
	sub.f32 	%f304, %f303, %f37;
	sqrt.rn.f32 	%f305, %f304;
	add.f32 	%f306, %f305, %f15;
	sub.f32 	%f307, %f306, %f37;
	sqrt.rn.f32 	%f308, %f307;
	add.f32 	%f309, %f308, %f15;
	sub.f32 	%f310, %f309, %f37;
	sqrt.rn.f32 	%f311, %f310;
	add.f32 	%f312, %f311, %f15;
	sub.f32 	%f313, %f312, %f37;
	sqrt.rn.f32 	%f314, %f313;
	add.f32 	%f315, %f314, %f15;
	sub.f32 	%f316, %f315, %f37;
	sqrt.rn.f32 	%f317, %f316;
	add.f32 	%f318, %f317, %f15;
	sub.f32 	%f319, %f318, %f37;
	sqrt.rn.f32 	%f320, %f319;
	add.f32 	%f321, %f320, %f15;
	sub.f32 	%f322, %f321, %f37;
	sqrt.rn.f32 	%f323, %f322;
	add.f32 	%f324, %f323, %f15;
	sub.f32 	%f325, %f324, %f37;
	sqrt.rn.f32 	%f326, %f325;
	add.f32 	%f327, %f326, %f15;
	sub.f32 	%f328, %f327, %f37;
	sqrt.rn.f32 	%f329, %f328;
	add.f32 	%f330, %f329, %f15;
	sub.f32 	%f331, %f330, %f37;
	sqrt.rn.f32 	%f332, %f331;
	add.f32 	%f333, %f332, %f15;
	sub.f32 	%f334, %f333, %f37;
	sqrt.rn.f32 	%f335, %f334;
	add.f32 	%f336, %f335, %f15;
	sub.f32 	%f337, %f336, %f37;
	add.s64 	%rd10, %rd4, %rd7;
	st.global.f32 	[%rd10], %f337;
$L__BB0_2:
	ret;

}


// ===== COMPILED SASS (sm_100) =====

	.target	sm_100

	.elftype	@"ET_EXEC"


//--------------------- .note.nv.tkinfo           --------------------------
	.section	.note.nv.tkinfo,"",@"SHT_NOTE"
	.sectionflags	@"SHF_NOTE_NV_TKINFO"
	.tkinfo
        /*0018*/ 	.word	0x00000002
        /*0030*/ 	.string	""
        /*0030*/ 	.string	"ptxas"
        /*0030*/ 	.string	"Cuda compilation tools, release 13.0, V13.0.88"
        /*0030*/ 	.string	"Build cuda_13.0.r13.0/compiler.36424714_0"
        /*0030*/ 	.string	"-arch sm_100 -m 64 "



//--------------------- .note.nv.cuinfo           --------------------------
	.section	.note.nv.cuinfo,"",@"SHT_NOTE"
	.sectionflags	@"SHF_NOTE_NV_CUINFO"
        /*0018*/ 	.short	0x0002
        /*001a*/ 	.short	0x0064
        /*001c*/ 	.short	0x0082
	.zero		2


//--------------------- .nv.info                  --------------------------
	.section	.nv.info,"",@"SHT_CUDA_INFO"
	.align	4


	//----- nvinfo : EIATTR_REGCOUNT
	.align		4
        /*0000*/ 	.byte	0x04, 0x2f
        /*0002*/ 	.short	(.L_1 - .L_0)
	.align		4
.L_0:
        /*0004*/ 	.word	index@(_Z20vectorComplexComputePKfPfS1_i)
        /*0008*/ 	.word	0x00000010


	//----- nvinfo : EIATTR_FRAME_SIZE
	.align		4
.L_1:
        /*000c*/ 	.byte	0x04, 0x11
        /*000e*/ 	.short	(.L_3 - .L_2)
	.align		4
.L_2:
        /*0010*/ 	.word	index@($__internal_0_$__cuda_sm20_sqrt_rn_f32_slowpath)
        /*0014*/ 	.word	0x00000000


	//----- nvinfo : EIATTR_FRAME_SIZE
	.align		4
.L_3:
        /*0018*/ 	.byte	0x04, 0x11
        /*001a*/ 	.short	(.L_5 - .L_4)
	.align		4
.L_4:
        /*001c*/ 	.word	index@(_Z20vectorComplexComputePKfPfS1_i)
        /*0020*/ 	.word	0x00000000


	//----- nvinfo : EIATTR_MIN_STACK_SIZE
	.align		4
.L_5:
        /*0024*/ 	.byte	0x04, 0x12
        /*0026*/ 	.short	(.L_7 - .L_6)
	.align		4
.L_6:
        /*0028*/ 	.word	index@(_Z20vectorComplexComputePKfPfS1_i)
        /*002c*/ 	.word	0x00000000
.L_7:


//--------------------- .nv.compat                --------------------------
	.section	.nv.compat,"",@"SHT_CUDA_COMPAT_INFO"
	.align	4
        /*0000*/ 	.byte	0x02, 0x09, 0x00, 0x00, 0x02, 0x02, 0x01, 0x00, 0x02, 0x05, 0x05, 0x00, 0x03, 0x07, 0x01, 0x01
        /*0010*/ 	.byte	0x02, 0x03, 0x00, 0x00, 0x02, 0x06, 0x01, 0x00, 0x04, 0x0b, 0x08, 0x00, 0x01, 0x00, 0x00, 0x00
        /*0020*/ 	.byte	0x00, 0x00, 0x00, 0x00


//--------------------- .nv.info._Z20vectorComplexComputePKfPfS1_i --------------------------
	.section	.nv.info._Z20vectorComplexComputePKfPfS1_i,"",@"SHT_CUDA_INFO"
	.sectionflags	@""
	.align	4


	//----- nvinfo : EIATTR_CUDA_API_VERSION
	.align		4
        /*0000*/ 	.byte	0x04, 0x37
        /*0002*/ 	.short	(.L_9 - .L_8)
.L_8:
        /*0004*/ 	.word	0x00000082


	//----- nvinfo : EIATTR_KPARAM_INFO
	.align		4
.L_9:
        /*0008*/ 	.byte	0x04, 0x17
        /*000a*/ 	.short	(.L_11 - .L_10)
.L_10:
        /*000c*/ 	.word	0x00000000
        /*0010*/ 	.short	0x0003
        /*0012*/ 	.short	0x0018
        /*0014*/ 	.byte	0x00, 0xf0, 0x11, 0x00


	//----- nvinfo : EIATTR_KPARAM_INFO
	.align		4
.L_11:
        /*0018*/ 	.byte	0x04, 0x17
        /*001a*/ 	.short	(.L_13 - .L_12)
.L_12:
        /*001c*/ 	.word	0x00000000
        /*0020*/ 	.short	0x0002
        /*0022*/ 	.short	0x0010
        /*0024*/ 	.byte	0x00, 0xf5, 0x21, 0x00


	//----- nvinfo : EIATTR_KPARAM_INFO
	.align		4
.L_13:
        /*0028*/ 	.byte	0x04, 0x17
        /*002a*/ 	.short	(.L_15 - .L_14)
.L_14:
        /*002c*/ 	.word	0x00000000
        /*0030*/ 	.short	0x0001
        /*0032*/ 	.short	0x0008
        /*0034*/ 	.byte	0x00, 0xf5, 0x21, 0x00


	//----- nvinfo : EIATTR_KPARAM_INFO
	.align		4
.L_15:
        /*0038*/ 	.byte	0x04, 0x17
        /*003a*/ 	.short	(.L_17 - .L_16)
.L_16:
        /*003c*/ 	.word	0x00000000
        /*0040*/ 	.short	0x0000
        /*0042*/ 	.short	0x0000
        /*0044*/ 	.byte	0x00, 0xf5, 0x21, 0x00


	//----- nvinfo : EIATTR_SPARSE_MMA_MASK
	.align		4
.L_17:
        /*0048*/ 	.byte	0x03, 0x50
        /*004a*/ 	.short	0x0000


	//----- nvinfo : EIATTR_MAXREG_COUNT
	.align		4
        /*004c*/ 	.byte	0x03, 0x1b
        /*004e*/ 	.short	0x00ff


	//----- nvinfo : EIATTR_MERCURY_ISA_VERSION
	.align		4
        /*0050*/ 	.byte	0x03, 0x5f
        /*0052*/ 	.short	0x0101


	//----- nvinfo : EIATTR_VRC_CTA_INIT_COUNT
	.align		4
        /*0054*/ 	.byte	0x02, 0x4a
	.zero		1
	.zero		1


	//----- nvinfo : EIATTR_EXIT_INSTR_OFFSETS
	.align		4
        /*0058*/ 	.byte	0x04, 0x1c
        /*005a*/ 	.short	(.L_19 - .L_18)


	//   ....[0]....
.L_18:
        /*005c*/ 	.word	0x00000070


	//   ....[1]....
        /*0060*/ 	.word	0x00006780


	//----- nvinfo : EIATTR_CRS_STACK_SIZE
	.align		4
.L_19:
        /*0064*/ 	.byte	0x04, 0x1e
        /*0066*/ 	.short	(.L_21 - .L_20)
.L_20:
        /*0068*/ 	.word	0x00000000


	//----- nvinfo : EIATTR_CBANK_PARAM_SIZE
	.align		4
.L_21:
        /*006c*/ 	.byte	0x03, 0x19
        /*006e*/ 	.short	0x001c


	//----- nvinfo : EIATTR_PARAM_CBANK
	.align		4
        /*0070*/ 	.byte	0x04, 0x0a
        /*0072*/ 	.short	(.L_23 - .L_22)
	.align		4
.L_22:
        /*0074*/ 	.word	index@(.nv.constant0._Z20vectorComplexComputePKfPfS1_i)
        /*0078*/ 	.short	0x0380
        /*007a*/ 	.short	0x001c


	//----- nvinfo : EIATTR_SW_WAR
	.align		4
.L_23:
        /*007c*/ 	.byte	0x04, 0x36
        /*007e*/ 	.short	(.L_25 - .L_24)
.L_24:
        /*0080*/ 	.word	0x00000008
.L_25:


//--------------------- .nv.callgraph             --------------------------
	.section	.nv.callgraph,"",@"SHT_CUDA_CALLGRAPH"
	.align	4
	.sectionentsize	8
	.align		4
        /*0000*/ 	.word	0x00000000
	.align		4
        /*0004*/ 	.word	0xffffffff
	.align		4
        /*0008*/ 	.word	0x00000000
	.align		4
        /*000c*/ 	.word	0xfffffffe
	.align		4
        /*0010*/ 	.word	0x00000000
	.align		4
        /*0014*/ 	.word	0xfffffffd
	.align		4
        /*0018*/ 	.word	0x00000000
	.align		4
        /*001c*/ 	.word	0xfffffffc


//--------------------- .text._Z20vectorComplexComputePKfPfS1_i --------------------------
	.section	.text._Z20vectorComplexComputePKfPfS1_i,"ax",@progbits
	.align	128
        .global         _Z20vectorComplexComputePKfPfS1_i
        .type           _Z20vectorComplexComputePKfPfS1_i,@function
        .size           _Z20vectorComplexComputePKfPfS1_i,(.L_x_302 - _Z20vectorComplexComputePKfPfS1_i)
        .other          _Z20vectorComplexComputePKfPfS1_i,@"STO_CUDA_ENTRY STV_DEFAULT"
_Z20vectorComplexComputePKfPfS1_i:
.text._Z20vectorComplexComputePKfPfS1_i:
[----:B------:R-:W-:Y:S01]  /*0000*/  LDC R1, c[0x0][0x37c] ;  /* 0x0000df00ff017b82 */ /* 0x000fe20000000800 */
[----:B------:R-:W0:Y:S07]  /*0010*/  S2R R3, SR_TID.X ;  /* 0x0000000000037919 */ /* 0x000e2e0000002100 */
[----:B------:R-:W0:Y:S01]  /*0020*/  S2UR UR4, SR_CTAID.X ;  /* 0x00000000000479c3 */ /* 0x000e220000002500 */
[----:B------:R-:W1:Y:S07]  /*0030*/  LDCU UR5, c[0x0][0x398] ;  /* 0x00007300ff0577ac */ /* 0x000e6e0008000800 */
[----:B------:R-:W0:Y:S02]  /*0040*/  LDC R2, c[0x0][0x360] ;  /* 0x0000d800ff027b82 */ /* 0x000e240000000800 */
[----:B0-----:R-:W-:-:S05]  /*0050*/  IMAD R2, R2, UR4, R3 ;  /* 0x0000000402027c24 */ /* 0x001fca000f8e0203 */
[----:B-1----:R-:W-:-:S13]  /*0060*/  ISETP.GE.AND P0, PT, R2, UR5, PT ;  /* 0x0000000502007c0c */ /* 0x002fda000bf06270 */
[----:B------:R-:W-:Y:S05]  /*0070*/  @P0 EXIT ;  /* 0x000000000000094d */ /* 0x000fea0003800000 */
[----:B------:R-:W0:Y:S01]  /*0080*/  LDC.64 R6, c[0x0][0x388] ;  /* 0x0000e200ff067b82 */ /* 0x000e220000000a00 */
[----:B------:R-:W1:Y:S07]  /*0090*/  LDCU.64 UR4, c[0x0][0x358] ;  /* 0x00006b00ff0477ac */ /* 0x000e6e0008000a00 */
[----:B------:R-:W2:Y:S01]  /*00a0*/  LDC.64 R4, c[0x0][0x380] ;  /* 0x0000e000ff047b82 */ /* 0x000ea20000000a00 */
[----:B0-----:R-:W-:-:S06]  /*00b0*/  IMAD.WIDE R6, R2, 0x4, R6 ;  /* 0x0000000402067825 */ /* 0x001fcc00078e0206 */
[----:B-1----:R0:W3:Y:S01]  /*00c0*/  LDG.E R7, desc[UR4][R6.64] ;  /* 0x0000000406077981 */ /* 0x0020e2000c1e1900 */
[----:B--2---:R-:W-:-:S06]  /*00d0*/  IMAD.WIDE R4, R2, 0x4, R4 ;  /* 0x0000000402047825 */ /* 0x004fcc00078e0204 */
[----:B------:R-:W2:Y:S01]  /*00e0*/  LDG.E R4, desc[UR4][R4.64] ;  /* 0x0000000404047981 */ /* 0x000ea2000c1e1900 */
[----:B------:R-:W-:Y:S01]  /*00f0*/  HFMA2 R11, -RZ, RZ, 1.5048828125, 33.21875 ;  /* 0x3e055027ff0b7431 */ /* 0x000fe200000001ff */
[----:B------:R-:W-:Y:S01]  /*0100*/  MOV R13, 0x7f800000 ;  /* 0x7f800000000d7802 */ /* 0x000fe20000000f00 */
[----:B0-----:R-:W-:Y:S01]  /*0110*/  HFMA2 R6, -RZ, RZ, 3.7421875, 0 ;  /* 0x437c0000ff067431 */ /* 0x001fe200000001ff */
[----:B------:R-:W-:Y:S01]  /*0120*/  BSSY.RECONVERGENT B0, `(.L_x_0) ;  /* 0x0000030000007945 */ /* 0x000fe20003800200 */
[----:B---3--:R-:W-:-:S05]  /*0130*/  FADD R0, R7, 1 ;  /* 0x3f80000007007421 */ /* 0x008fca0000000000 */
[----:B------:R-:W-:Y:S01]  /*0140*/  FSETP.GEU.AND P0, PT, R0, 1.175494350822287508e-38, PT ;  /* 0x008000000000780b */ /* 0x000fe20003f0e000 */
[----:B--2---:R-:W-:-:S12]  /*0150*/  FMUL R7, R4, R7 ;  /* 0x0000000704077220 */ /* 0x004fd80000400000 */
[----:B------:R-:W-:-:S05]  /*0160*/  @!P0 FMUL R0, R0, 8388608 ;  /* 0x4b00000000008820 */ /* 0x000fca0000400000 */
[C---:B------:R-:W-:Y:S02]  /*0170*/  IADD3 R3, PT, PT, R0.reuse, -0x3f2aaaab, RZ ;  /* 0xc0d5555500037810 */ /* 0x040fe40007ffe0ff */
[----:B------:R-:W-:Y:S02]  /*0180*/  FSETP.NEU.AND P1, PT, R0, RZ, PT ;  /* 0x000000ff0000720b */ /* 0x000fe40003f2d000 */
[----:B------:R-:W-:-:S04]  /*0190*/  LOP3.LUT R9, R3, 0xff800000, RZ, 0xc0, !PT ;  /* 0xff80000003097812 */ /* 0x000fc800078ec0ff */
[-C--:B------:R-:W-:Y:S02]  /*01a0*/  IADD3 R3, PT, PT, R0, -R9.reuse, RZ ;  /* 0x8000000900037210 */ /* 0x080fe40007ffe0ff */
[----:B------:R-:W-:-:S03]  /*01b0*/  I2FP.F32.S32 R9, R9 ;  /* 0x0000000900097245 */ /* 0x000fc60000201400 */
[----:B------:R-:W-:-:S04]  /*01c0*/  FADD R8, R3, -1 ;  /* 0xbf80000003087421 */ /* 0x000fc80000000000 */
[----:B------:R-:W-:Y:S01]  /*01d0*/  FFMA R3, R8, -R11, 0.14084610342979431152 ;  /* 0x3e1039f608037423 */ /* 0x000fe2000000080b */
[----:B------:R-:W-:-:S03]  /*01e0*/  MOV R11, 0x3bbb989d ;  /* 0x3bbb989d000b7802 */ /* 0x000fc60000000f00 */
[----:B------:R-:W-:-:S04]  /*01f0*/  FFMA R3, R8, R3, -0.12148627638816833496 ;  /* 0xbdf8cdcc08037423 */ /* 0x000fc80000000003 */
[----:B------:R-:W-:Y:S01]  /*0200*/  FFMA R5, R8, R3, 0.13980610668659210205 ;  /* 0x3e0f295508057423 */ /* 0x000fe20000000003 */
[----:B------:R-:W-:-:S03]  /*0210*/  FFMA.SAT R3, R4, R11, 0.5 ;  /* 0x3f00000004037423 */ /* 0x000fc6000000200b */
[C---:B------:R-:W-:Y:S01]  /*0220*/  FFMA R5, R8.reuse, R5, -0.16684235632419586182 ;  /* 0xbe2ad8b908057423 */ /* 0x040fe20000000005 */
[----:B------:R-:W-:Y:S01]  /*0230*/  FFMA.RM R3, R3, R6, 12582913 ;  /* 0x4b40000103037423 */ /* 0x000fe20000004006 */
[----:B------:R-:W-:Y:S02]  /*0240*/  FSEL R6, RZ, -23, P0 ;  /* 0xc1b80000ff067808 */ /* 0x000fe40000000000 */
[----:B------:R-:W-:Y:S01]  /*0250*/  FFMA R11, R8, R5, 0.20012299716472625732 ;  /* 0x3e4ced0b080b7423 */ /* 0x000fe20000000005 */
[----:B------:R-:W-:Y:S01]  /*0260*/  FADD R5, R3, -12583039 ;  /* 0xcb40007f03057421 */ /* 0x000fe20000000000 */
[----:B------:R-:W-:Y:S01]  /*0270*/  ISETP.GT.U32.AND P0, PT, R0, 0x7f7fffff, PT ;  /* 0x7f7fffff0000780c */ /* 0x000fe20003f04070 */
[----:B------:R-:W-:Y:S01]  /*0280*/  FFMA R6, R9, 1.1920928955078125e-07, R6 ;  /* 0x3400000009067823 */ /* 0x000fe20000000006 */
[----:B------:R-:W-:Y:S01]  /*0290*/  FFMA R11, R8, R11, -0.24999669194221496582 ;  /* 0xbe7fff22080b7423 */ /* 0x000fe2000000000b */
[----:B------:R-:W-:Y:S01]  /*02a0*/  FFMA R5, R4, 1.4426950216293334961, -R5 ;  /* 0x3fb8aa3b04057823 */ /* 0x000fe20000000805 */
[----:B------:R-:W-:-:S02]  /*02b0*/  IADD3 R9, PT, PT, R7, -0xd000000, RZ ;  /* 0xf300000007097810 */ /* 0x000fc40007ffe0ff */
[----:B------:R-:W-:Y:S01]  /*02c0*/  FFMA R11, R8, R11, 0.33333182334899902344 ;  /* 0x3eaaaa78080b7423 */ /* 0x000fe2000000000b */
[----:B------:R-:W-:Y:S01]  /*02d0*/  FFMA R5, R4, 1.925963033500011079e-08, R5 ;  /* 0x32a5706004057823 */ /* 0x000fe20000000005 */
[----:B------:R-:W-:Y:S02]  /*02e0*/  ISETP.GT.U32.AND P2, PT, R9, 0x727fffff, PT ;  /* 0x727fffff0900780c */ /* 0x000fe40003f44070 */
[C---:B------:R-:W-:Y:S01]  /*02f0*/  FFMA R11, R8.reuse, R11, -0.5 ;  /* 0xbf000000080b7423 */ /* 0x040fe2000000000b */
[----:B------:R-:W0:Y:S01]  /*0300*/  MUFU.EX2 R4, R5 ;  /* 0x0000000500047308 */ /* 0x000e220000000800 */
[----:B------:R-:W-:Y:S02]  /*0310*/  SHF.L.U32 R3, R3, 0x17, RZ ;  /* 0x0000001703037819 */ /* 0x000fe400000006ff */
[----:B------:R-:W-:-:S04]  /*0320*/  FMUL R11, R8, R11 ;  /* 0x0000000b080b7220 */ /* 0x000fc80000400000 */
[----:B------:R-:W-:Y:S02]  /*0330*/  FFMA R11, R8, R11, R8 ;  /* 0x0000000b080b7223 */ /* 0x000fe40000000008 */
[----:B------:R1:W2:Y:S02]  /*0340*/  MUFU.RSQ R8, R7 ;  /* 0x0000000700087308 */ /* 0x0002a40000001400 */
[----:B------:R-:W-:Y:S01]  /*0350*/  FFMA R6, R6, 0.69314718246459960938, R11 ;  /* 0x3f31721806067823 */ /* 0x000fe2000000000b */
[----:B------:R-:W-:Y:S01]  /*0360*/  @P0 FFMA R6, R0, R13, +INF ;  /* 0x7f80000000060423 */ /* 0x000fe2000000000d */
[----:B0-----:R-:W-:-:S04]  /*0370*/  FMUL R3, R3, R4 ;  /* 0x0000000403037220 */ /* 0x001fc80000400000 */
[----:B------:R-:W-:Y:S01]  /*0380*/  FSEL R4, R6, -INF , P1 ;  /* 0xff80000006047808 */ /* 0x000fe20000800000 */
[----:B-1----:R-:W-:Y:S06]  /*0390*/  @!P2 BRA `(.L_x_1) ;  /* 0x000000000010a947 */ /* 0x002fec0003800000 */
[----:B------:R-:W-:Y:S02]  /*03a0*/  MOV R0, R7 ;  /* 0x0000000700007202 */ /* 0x000fe40000000f00 */
[----:B------:R-:W-:-:S07]  /*03b0*/  MOV R10, 0x3d0 ;  /* 0x000003d0000a7802 */ /* 0x000fce0000000f00 */
[----:B--2---:R-:W-:Y:S05]  /*03c0*/  CALL.REL.NOINC `($__internal_0_$__cuda_sm20_sqrt_rn_f32_slowpath) ;  /* 0x0000006000f07944 */ /* 0x004fea0003c00000 */
[----:B------:R-:W-:Y:S05]  /*03d0*/  BRA `(.L_x_2) ;  /* 0x0000000000107947 */ /* 0x000fea0003800000 */
.L_x_1:
[----:B--2---:R-:W-:Y:S01]  /*03e0*/  FMUL.FTZ R0, R7, R8 ;  /* 0x0000000807007220 */ /* 0x004fe20000410000 */
[----:B------:R-:W-:-:S03]  /*03f0*/  FMUL.FTZ R8, R8, 0.5 ;  /* 0x3f00000008087820 */ /* 0x000fc60000410000 */
[----:B------:R-:W-:-:S04]  /*0400*/  FFMA R7, -R0, R0, R7 ;  /* 0x0000000000077223 */ /* 0x000fc80000000107 */
[----:B------:R-:W-:-:S07]  /*0410*/  FFMA R0, R7, R8, R0 ;  /* 0x0000000807007223 */ /* 0x000fce0000000000 */
.L_x_2:
[----:B------:R-:W-:Y:S05]  /*0420*/  BSYNC.RECONVERGENT B0 ;  /* 0x0000000000007941 */ /* 0x000fea0003800200 */
.L_x_0:
[----:B------:R-:W-:Y:S01]  /*0430*/  FADD R5, R3, R0 ;  /* 0x0000000003057221 */ /* 0x000fe20000000000 */
[----:B------:R-:W-:Y:S03]  /*0440*/  BSSY.RECONVERGENT B0, `(.L_x_3) ;  /* 0x000000e000007945 */ /* 0x000fe60003800200 */
[----:B------:R-:W-:-:S04]  /*0450*/  FADD R5, -R4, R5 ;  /* 0x0000000504057221 */ /* 0x000fc80000000100 */
[----:B------:R0:W1:Y:S01]  /*0460*/  MUFU.RSQ R6, R5 ;  /* 0x0000000500067308 */ /* 0x0000620000001400 */
[----:B------:R-:W-:-:S04]  /*0470*/  IADD3 R0, PT, PT, R5, -0xd000000, RZ ;  /* 0xf300000005007810 */ /* 0x000fc80007ffe0ff */
[----:B------:R-:W-:-:S13]  /*0480*/  ISETP.GT.U32.AND P0, PT, R0, 0x727fffff, PT ;  /* 0x727fffff0000780c */ /* 0x000fda0003f04070 */
[----:B01----:R-:W-:Y:S05]  /*0490*/  @!P0 BRA `(.L_x_4) ;  /* 0x0000000000108947 */ /* 0x003fea0003800000 */
[----:B------:R-:W-:Y:S02]  /*04a0*/  MOV R0, R5 ;  /* 0x0000000500007202 */ /* 0x000fe40000000f00 */
[----:B------:R-:W-:-:S07]  /*04b0*/  MOV R10, 0x4d0 ;  /* 0x000004d0000a7802 */ /* 0x000fce0000000f00 */
[----:B------:R-:W-:Y:S05]  /*04c0*/  CALL.REL.NOINC `($__internal_0_$__cuda_sm20_sqrt_rn_f32_slowpath) ;  /* 0x0000006000b07944 */ /* 0x000fea0003c00000 */
[----:B------:R-:W-:Y:S05]  /*04d0*/  BRA `(.L_x_5) ;  /* 0x0000000000107947 */ /* 0x000fea0003800000 */
.L_x_4:
[----:B------:R-:W-:Y:S01]  /*04e0*/  FMUL.FTZ R0, R5, R6 ;  /* 0x0000000605007220 */ /* 0x000fe20000410000 */
[----:B------:R-:W-:-:S03]  /*04f0*/  FMUL.FTZ R6, R6, 0.5 ;  /* 0x3f00000006067820 */ /* 0x000fc60000410000 */
[----:B------:R-:W-:-:S04]  /*0500*/  FFMA R5, -R0, R0, R5 ;  /* 0x0000000000057223 */ /* 0x000fc80000000105 */
[----:B------:R-:W-:-:S07]  /*0510*/  FFMA R0, R5, R6, R0 ;  /* 0x0000000605007223 */ /* 0x000fce0000000000 */
.L_x_5:
[----:B------:R-:W-:Y:S05]  /*0520*/  BSYNC.RECONVERGENT B0 ;  /* 0x0000000000007941 */ /* 0x000fea0003800200 */
.L_x_3:
        /* <DEDUP_REMOVED lines=11> */
.L_x_7:
[----:B------:R-:W-:Y:S01]  /*05e0*/  FMUL.FTZ R0, R5, R6 ;  /* 0x0000000605007220 */ /* 0x000fe20000410000 */
[----:B------:R-:W-:-:S03]  /*05f0*/  FMUL.FTZ R6, R6, 0.5 ;  /* 0x3f00000006067820 */ /* 0x000fc60000410000 */
[----:B------:R-:W-:-:S04]  /*0600*/  FFMA R5, -R0, R0, R5 ;  /* 0x0000000000057223 */ /* 0x000fc80000000105 */
[----:B------:R-:W-:-:S07]  /*0610*/  FFMA R0, R5, R6, R0 ;  /* 0x0000000605007223 */ /* 0x000fce0000000000 */
.L_x_8:
[----:B------:R-:W-:Y:S05]  /*0620*/  BSYNC.RECONVERGENT B0 ;  /* 0x0000000000007941 */ /* 0x000fea0003800200 */
.L_x_6:
        /* <DEDUP_REMOVED lines=11> */
.L_x_10:
[----:B------:R-:W-:Y:S01]  /*06e0*/  FMUL.FTZ R0, R5, R6 ;  /* 0x0000000605007220 */ /* 0x000fe20000410000 */
[----:B------:R-:W-:-:S03]  /*06f0*/  FMUL.FTZ R6, R6, 0.5 ;  /* 0x3f00000006067820 */ /* 0x000fc60000410000 */
[----:B------:R-:W-:-:S04]  /*0700*/  FFMA R5, -R0, R0, R5 ;  /* 0x0000000000057223 */ /* 0x000fc80000000105 */
[----:B------:R-:W-:-:S07]  /*0710*/  FFMA R0, R5, R6, R0 ;  /* 0x0000000605007223 */ /* 0x000fce0000000000 */
.L_x_11:
[----:B------:R-:W-:Y:S05]  /*0720*/  BSYNC.RECONVERGENT B0 ;  /* 0x0000000000007941 */ /* 0x000fea0003800200 */
.L_x_9:
        /* <DEDUP_REMOVED lines=11> */
.L_x_13:
[----:B------:R-:W-:Y:S01]  /*07e0*/  FMUL.FTZ R0, R5, R6 ;  /* 0x0000000605007220 */ /* 0x000fe20000410000 */
[----:B------:R-:W-:-:S03]  /*07f0*/  FMUL.FTZ R6, R6, 0.5 ;  /* 0x3f00000006067820 */ /* 0x000fc60000410000 */
[----:B------:R-:W-:-:S04]  /*0800*/  FFMA R5, -R0, R0, R5 ;  /* 0x0000000000057223 */ /* 0x000fc80000000105 */
[----:B------:R-:W-:-:S07]  /*0810*/  FFMA R0, R5, R6, R0 ;  /* 0x0000000605007223 */ /* 0x000fce0000000000 */
.L_x_14:
[----:B------:R-:W-:Y:S05]  /*0820*/  BSYNC.RECONVERGENT B0 ;  /* 0x0000000000007941 */ /* 0x000fea0003800200 */
.L_x_12:
        /* <DEDUP_REMOVED lines=11> */
.L_x_16:
[----:B------:R-:W-:Y:S01]  /*08e0*/  FMUL.FTZ R0, R5, R6 ;  /* 0x0000000605007220 */ /* 0x000fe20000410000 */
[----:B------:R-:W-:-:S03]  /*08f0*/  FMUL.FTZ R6, R6, 0.5 ;  /* 0x3f00000006067820 */ /* 0x000fc60000410000 */
[----:B------:R-:W-:-:S04]  /*0900*/  FFMA R5, -R0, R0, R5 ;  /* 0x0000000000057223 */ /* 0x000fc80000000105 */
[----:B------:R-:W-:-:S07]  /*0910*/  FFMA R0, R5, R6, R0 ;  /* 0x0000000605007223 */ /* 0x000fce0000000000 */
.L_x_17:
[----:B------:R-:W-:Y:S05]  /*0920*/  BSYNC.RECONVERGENT B0 ;  /* 0x0000000000007941 */ /* 0x000fea0003800200 */
.L_x_15:
        /* <DEDUP_REMOVED lines=11> */
.L_x_19:
[----:B------:R-:W-:Y:S01]  /*09e0*/  FMUL.FTZ R0, R5, R6 ;  /* 0x0000000605007220 */ /* 0x000fe20000410000 */
[----:B------:R-:W-:-:S03]  /*09f0*/  FMUL.FTZ R6, R6, 0.5 ;  /* 0x3f00000006067820 */ /* 0x000fc60000410000 */
[----:B------:R-:W-:-:S04]  /*0a00*/  FFMA R5, -R0, R0, R5 ;  /* 0x0000000000057223 */ /* 0x000fc80000000105 */
[----:B------:R-:W-:-:S07]  /*0a10*/  FFMA R0, R5, R6, R0 ;  /* 0x0000000605007223 */ /* 0x000fce0000000000 */
.L_x_20:
[----:B------:R-:W-:Y:S05]  /*0a20*/  BSYNC.RECONVERGENT B0 ;  /* 0x0000000000007941 */ /* 0x000fea0003800200 */
.L_x_18:
        /* <DEDUP_REMOVED lines=11> */
.L_x_22:
[----:B------:R-:W-:Y:S01]  /*0ae0*/  FMUL.FTZ R0, R5, R6 ;  /* 0x0000000605007220 */ /* 0x000fe20000410000 */
[----:B------:R-:W-:-:S03]  /*0af0*/  FMUL.FTZ R6, R6, 0.5 ;  /* 0x3f00000006067820 */ /* 0x000fc60000410000 */
[----:B------:R-:W-:-:S04]  /*0b00*/  FFMA R5, -R0, R0, R5 ;  /* 0x0000000000057223 */ /* 0x000fc80000000105 */
[----:B------:R-:W-:-:S07]  /*0b10*/  FFMA R0, R5, R6, R0 ;  /* 0x0000000605007223 */ /* 0x000fce0000000000 */
.L_x_23:
[----:B------:R-:W-:Y:S05]  /*0b20*/  BSYNC.RECONVERGENT B0 ;  /* 0x0000000000007941 */ /* 0x000fea0003800200 */
.L_x_21:
        /* <DEDUP_REMOVED lines=11> */
.L_x_25:
[----:B------:R-:W-:Y:S01]  /*0be0*/  FMUL.FTZ R0, R5, R6 ;  /* 0x0000000605007220 */ /* 0x000fe20000410000 */
[----:B------:R-:W-:-:S03]  /*0bf0*/  FMUL.FTZ R6, R6, 0.5 ;  /* 0x3f00000006067820 */ /* 0x000fc60000410000 */
[----:B------:R-:W-:-:S04]  /*0c00*/  FFMA R5, -R0, R0, R5 ;  /* 0x0000000000057223 */ /* 0x000fc80000000105 */
[----:B------:R-:W-:-:S07]  /*0c10*/  FFMA R0, R5, R6, R0 ;  /* 0x0000000605007223 */ /* 0x000fce0000000000 */
.L_x_26:
[----:B------:R-:W-:Y:S05]  /*0c20*/  BSYNC.RECONVERGENT B0 ;  /* 0x0000000000007941 */ /* 0x000fea0003800200 */
.L_x_24:
        /* <DEDUP_REMOVED lines=11> */
.L_x_28:
[----:B------:R-:W-:Y:S01]  /*0ce0*/  FMUL.FTZ R0, R5, R6 ;  /* 0x0000000605007220 */ /* 0x000fe20000410000 */
[----:B------:R-:W-:-:S03]  /*0cf0*/  FMUL.FTZ R6, R6, 0.5 ;  /* 0x3f00000006067820 */ /* 0x000fc60000410000 */
[----:B------:R-:W-:-:S04]  /*0d00*/  FFMA R5, -R0, R0, R5 ;  /* 0x0000000000057223 */ /* 0x000fc80000000105 */
[----:B------:R-:W-:-:S07]  /*0d10*/  FFMA R0, R5, R6, R0 ;  /* 0x0000000605007223 */ /* 0x000fce0000000000 */
.L_x_29:
[----:B------:R-:W-:Y:S05]  /*0d20*/  BSYNC.RECONVERGENT B0 ;  /* 0x0000000000007941 */ /* 0x000fea0003800200 */
.L_x_27:
        /* <DEDUP_REMOVED lines=11> */
.L_x_31:
[----:B------:R-:W-:Y:S01]  /*0de0*/  FMUL.FTZ R0, R5, R6 ;  /* 0x0000000605007220 */ /* 0x000fe20000410000 */
[----:B------:R-:W-:-:S03]  /*0df0*/  FMUL.FTZ R6, R6, 0.5 ;  /* 0x3f00000006067820 */ /* 0x000fc60000410000 */
[----:B------:R-:W-:-:S04]  /*0e00*/  FFMA R5, -R0, R0, R5 ;  /* 0x0000000000057223 */ /* 0x000fc80000000105 */
[----:B------:R-:W-:-:S07]  /*0e10*/  FFMA R0, R5, R6, R0 ;  /* 0x0000000605007223 */ /* 0x000fce0000000000 */
.L_x_32:
[----:B------:R-:W-:Y:S05]  /*0e20*/  BSYNC.RECONVERGENT B0 ;  /* 0x0000000000007941 */ /* 0x000fea0003800200 */
.L_x_30:
        /* <DEDUP_REMOVED lines=11> */
.L_x_34:
[----:B------:R-:W-:Y:S01]  /*0ee0*/  FMUL.FTZ R0, R5, R6 ;  /* 0x0000000605007220 */ /* 0x000fe20000410000 */
[----:B------:R-:W-:-:S03]  /*0ef0*/  FMUL.FTZ R6, R6, 0.5 ;  /* 0x3f00000006067820 */ /* 0x000fc60000410000 */
[----:B------:R-:W-:-:S04]  /*0f00*/  FFMA R5, -R0, R0, R5 ;  /* 0x0000000000057223 */ /* 0x000fc80000000105 */
[----:B------:R-:W-:-:S07]  /*0f10*/  FFMA R0, R5, R6, R0 ;  /* 0x0000000605007223 */ /* 0x000fce0000000000 */
.L_x_35:
[----:B------:R-:W-:Y:S05]  /*0f20*/  BSYNC.RECONVERGENT B0 ;  /* 0x0000000000007941 */ /* 0x000fea0003800200 */
.L_x_33:
        /* <DEDUP_REMOVED lines=11> */
.L_x_37:
[----:B------:R-:W-:Y:S01]  /*0fe0*/  FMUL.FTZ R0, R5, R6 ;  /* 0x0000000605007220 */ /* 0x000fe20000410000 */
[----:B------:R-:W-:-:S03]  /*0ff0*/  FMUL.FTZ R6, R6, 0.5 ;  /* 0x3f00000006067820 */ /* 0x000fc60000410000 */
[----:B------:R-:W-:-:S04]  /*1000*/  FFMA R5, -R0, R0, R5 ;  /* 0x0000000000057223 */ /* 0x000fc80000000105 */
[----:B------:R-:W-:-:S07]  /*1010*/  FFMA R0, R5, R6, R0 ;  /* 0x0000000605007223 */ /* 0x000fce0000000000 */
.L_x_38:
[----:B------:R-:W-:Y:S05]  /*1020*/  BSYNC.RECONVERGENT B0 ;  /* 0x0000000000007941 */ /* 0x000fea0003800200 */
.L_x_36:
        /* <DEDUP_REMOVED lines=11> */
.L_x_40:
[----:B------:R-:W-:Y:S01]  /*10e0*/  FMUL.FTZ R0, R5, R6 ;  /* 0x0000000605007220 */ /* 0x000fe20000410000 */
[----:B------:R-:W-:-:S03]  /*10f0*/  FMUL.FTZ R6, R6, 0.5 ;  /* 0x3f00000006067820 */ /* 0x000fc60000410000 */
[----:B------:R-:W-:-:S04]  /*1100*/  FFMA R5, -R0, R0, R5 ;  /* 0x0000000000057223 */ /* 0x000fc80000000105 */
[----:B------:R-:W-:-:S07]  /*1110*/  FFMA R0, R5, R6, R0 ;  /* 0x0000000605007223 */ /* 0x000fce0000000000 */
.L_x_41:
[----:B------:R-:W-:Y:S05]  /*1120*/  BSYNC.RECONVERGENT B0 ;  /* 0x0000000000007941 */ /* 0x000fea0003800200 */
.L_x_39:
        /* <DEDUP_REMOVED lines=11> */
.L_x_43:
[----:B------:R-:W-:Y:S01]  /*11e0*/  FMUL.FTZ R0, R5, R6 ;  /* 0x0000000605007220 */ /* 0x000fe20000410000 */
[----:B------:R-:W-:-:S03]  /*11f0*/  FMUL.FTZ R6, R6, 0.5 ;  /* 0x3f00000006067820 */ /* 0x000fc60000410000 */
[----:B------:R-:W-:-:S04]  /*1200*/  FFMA R5, -R0, R0, R5 ;  /* 0x0000000000057223 */ /* 0x000fc80000000105 */
[----:B------:R-:W-:-:S07]  /*1210*/  FFMA R0, R5, R6, R0 ;  /* 0x0000000605007223 */ /* 0x000fce0000000000 */
.L_x_44:
[----:B------:R-:W-:Y:S05]  /*1220*/  BSYNC.RECONVERGENT B0 ;  /* 0x0000000000007941 */ /* 0x000fea0003800200 */
.L_x_42:
        /* <DEDUP_REMOVED lines=11> */
.L_x_46:
[----:B------:R-:W-:Y:S01]  /*12e0*/  FMUL.FTZ R0, R5, R6 ;  /* 0x0000000605007220 */ /* 0x000fe20000410000 */
[----:B------:R-:W-:-:S03]  /*12f0*/  FMUL.FTZ R6, R6, 0.5 ;  /* 0x3f00000006067820 */ /* 0x000fc60000410000 */
[----:B------:R-:W-:-:S04]  /*1300*/  FFMA R5, -R0, R0, R5 ;  /* 0x0000000000057223 */ /* 0x000fc80000000105 */
[----:B------:R-:W-:-:S07]  /*1310*/  FFMA R0, R5, R6, R0 ;  /* 0x0000000605007223 */ /* 0x000fce0000000000 */
.L_x_47:
[----:B------:R-:W-:Y:S05]  /*1320*/  BSYNC.RECONVERGENT B0 ;  /* 0x0000000000007941 */ /* 0x000fea0003800200 */
.L_x_45:
        /* <DEDUP_REMOVED lines=11> */
.L_x_49:
[----:B------:R-:W-:Y:S01]  /*13e0*/  FMUL.FTZ R0, R5, R6 ;  /* 0x0000000605007220 */ /* 0x000fe20000410000 */
[----:B------:R-:W-:-:S03]  /*13f0*/  FMUL.FTZ R6, R6, 0.5 ;  /* 0x3f00000006067820 */ /* 0x000fc60000410000 */
[----:B------:R-:W-:-:S04]  /*1400*/  FFMA R5, -R0, R0, R5 ;  /* 0x0000000000057223 */ /* 0x000fc80000000105 */
[----:B------:R-:W-:-:S07]  /*1410*/  FFMA R0, R5, R6, R0 ;  /* 0x0000000605007223 */ /* 0x000fce0000000000 */
.L_x_50:
[----:B------:R-:W-:Y:S05]  /*1420*/  BSYNC.RECONVERGENT B0 ;  /* 0x0000000000007941 */ /* 0x000fea0003800200 */
.L_x_48:
        /* <DEDUP_REMOVED lines=11> */
.L_x_52:
[----:B------:R-:W-:Y:S01]  /*14e0*/  FMUL.FTZ R0, R5, R6 ;  /* 0x0000000605007220 */ /* 0x000fe20000410000 */
[----:B------:R-:W-:-:S03]  /*14f0*/  FMUL.FTZ R6, R6, 0.5 ;  /* 0x3f00000006067820 */ /* 0x000fc60000410000 */
[----:B------:R-:W-:-:S04]  /*1500*/  FFMA R5, -R0, R0, R5 ;  /* 0x0000000000057223 */ /* 0x000fc80000000105 */
[----:B------:R-:W-:-:S07]  /*1510*/  FFMA R0, R5, R6, R0 ;  /* 0x0000000605007223 */ /* 0x000fce0000000000 */
.L_x_53:
[----:B------:R-:W-:Y:S05]  /*1520*/  BSYNC.RECONVERGENT B0 ;  /* 0x0000000000007941 */ /* 0x000fea0003800200 */
.L_x_51:
        /* <DEDUP_REMOVED lines=11> */
.L_x_55:
[----:B------:R-:W-:Y:S01]  /*15e0*/  FMUL.FTZ R0, R5, R6 ;  /* 0x0000000605007220 */ /* 0x000fe20000410000 */
[----:B------:R-:W-:-:S03]  /*15f0*/  FMUL.FTZ R6, R6, 0.5 ;  /* 0x3f00000006067820 */ /* 0x000fc60000410000 */
[----:B------:R-:W-:-:S04]  /*1600*/  FFMA R5, -R0, R0, R5 ;  /* 0x0000000000057223 */ /* 0x000fc80000000105 */
[----:B------:R-:W-:-:S07]  /*1610*/  FFMA R0, R5, R6, R0 ;  /* 0x0000000605007223 */ /* 0x000fce0000000000 */
.L_x_56:
[----:B------:R-:W-:Y:S05]  /*1620*/  BSYNC.RECONVERGENT B0 ;  /* 0x0000000000007941 */ /* 0x000fea0003800200 */
.L_x_54:
        /* <DEDUP_REMOVED lines=11> */
.L_x_58:
[----:B------:R-:W-:Y:S01]  /*16e0*/  FMUL.FTZ R0, R5, R6 ;  /* 0x0000000605007220 */ /* 0x000fe20000410000 */
[----:B------:R-:W-:-:S03]  /*16f0*/  FMUL.FTZ R6, R6, 0.5 ;  /* 0x3f00000006067820 */ /* 0x000fc60000410000 */
[----:B------:R-:W-:-:S04]  /*1700*/  FFMA R5, -R0, R0, R5 ;  /* 0x0000000000057223 */ /* 0x000fc80000000105 */
[----:B------:R-:W-:-:S07]  /*1710*/  FFMA R0, R5, R6, R0 ;  /* 0x0000000605007223 */ /* 0x000fce0000000000 */
.L_x_59:
[----:B------:R-:W-:Y:S05]  /*1720*/  BSYNC.RECONVERGENT B0 ;  /* 0x0000000000007941 */ /* 0x000fea0003800200 */
.L_x_57:
        /* <DEDUP_REMOVED lines=11> */
.L_x_61:
[----:B------:R-:W-:Y:S01]  /*17e0*/  FMUL.FTZ R0, R5, R6 ;  /* 0x0000000605007220 */ /* 0x000fe20000410000 */
[----:B------:R-:W-:-:S03]  /*17f0*/  FMUL.FTZ R6, R6, 0.5 ;  /* 0x3f00000006067820 */ /* 0x000fc60000410000 */
[----:B------:R-:W-:-:S04]  /*1800*/  FFMA R5, -R0, R0, R5 ;  /* 0x0000000000057223 */ /* 0x000fc80000000105 */
[----:B------:R-:W-:-:S07]  /*1810*/  FFMA R0, R5, R6, R0 ;  /* 0x0000000605007223 */ /* 0x000fce0000000000 */
.L_x_62:
[----:B------:R-:W-:Y:S05]  /*1820*/  BSYNC.RECONVERGENT B0 ;  /* 0x0000000000007941 */ /* 0x000fea0003800200 */
.L_x_60:
        /* <DEDUP_REMOVED lines=11> */
.L_x_64:
[----:B------:R-:W-:Y:S01]  /*18e0*/  FMUL.FTZ R0, R5, R6 ;  /* 0x0000000605007220 */ /* 0x000fe20000410000 */
[----:B------:R-:W-:-:S03]  /*18f0*/  FMUL.FTZ R6, R6, 0.5 ;  /* 0x3f00000006067820 */ /* 0x000fc60000410000 */
[----:B------:R-:W-:-:S04]  /*1900*/  FFMA R5, -R0, R0, R5 ;  /* 0x0000000000057223 */ /* 0x000fc80000000105 */
[----:B------:R-:W-:-:S07]  /*1910*/  FFMA R0, R5, R6, R0 ;  /* 0x0000000605007223 */ /* 0x000fce0000000000 */
.L_x_65:
[----:B------:R-:W-:Y:S05]  /*1920*/  BSYNC.RECONVERGENT B0 ;  /* 0x0000000000007941 */ /* 0x000fea0003800200 */
.L_x_63:
        /* <DEDUP_REMOVED lines=11> */
.L_x_67:
[----:B------:R-:W-:Y:S01]  /*19e0*/  FMUL.FTZ R0, R5, R6 ;  /* 0x0000000605007220 */ /* 0x000fe20000410000 */
[----:B------:R-:W-:-:S03]  /*19f0*/  FMUL.FTZ R6, R6, 0.5 ;  /* 0x3f00000006067820 */ /* 0x000fc60000410000 */
[----:B------:R-:W-:-:S04]  /*1a00*/  FFMA R5, -R0, R0, R5 ;  /* 0x0000000000057223 */ /* 0x000fc80000000105 */
[----:B------:R-:W-:-:S07]  /*1a10*/  FFMA R0, R5, R6, R0 ;  /* 0x0000000605007223 */ /* 0x000fce0000000000 */
.L_x_68:
[----:B------:R-:W-:Y:S05]  /*1a20*/  BSYNC.RECONVERGENT B0 ;  /* 0x0000000000007941 */ /* 0x000fea0003800200 */
.L_x_66:
        /* <DEDUP_REMOVED lines=11> */
.L_x_70:
[----:B------:R-:W-:Y:S01]  /*1ae0*/  FMUL.FTZ R0, R5, R6 ;  /* 0x0000000605007220 */ /* 0x000fe20000410000 */
[----:B------:R-:W-:-:S03]  /*1af0*/  FMUL.FTZ R6, R6, 0.5 ;  /* 0x3f00000006067820 */ /* 0x000fc60000410000 */
[----:B------:R-:W-:-:S04]  /*1b00*/  FFMA R5, -R0, R0, R5 ;  /* 0x0000000000057223 */ /* 0x000fc80000000105 */
[----:B------:R-:W-:-:S07]  /*1b10*/  FFMA R0, R5, R6, R0 ;  /* 0x0000000605007223 */ /* 0x000fce0000000000 */
.L_x_71:
[----:B------:R-:W-:Y:S05]  /*1b20*/  BSYNC.RECONVERGENT B0 ;  /* 0x0000000000007941 */ /* 0x000fea0003800200 */
.L_x_69:
        /* <DEDUP_REMOVED lines=11> */
.L_x_73:
[----:B------:R-:W-:Y:S01]  /*1be0*/  FMUL.FTZ R0, R5, R6 ;  /* 0x0000000605007220 */ /* 0x000fe20000410000 */
[----:B------:R-:W-:-:S03]  /*1bf0*/  FMUL.FTZ R6, R6, 0.5 ;  /* 0x3f00000006067820 */ /* 0x000fc60000410000 */
[----:B------:R-:W-:-:S04]  /*1c00*/  FFMA R5, -R0, R0, R5 ;  /* 0x0000000000057223 */ /* 0x000fc80000000105 */
[----:B------:R-:W-:-:S07]  /*1c10*/  FFMA R0, R5, R6, R0 ;  /* 0x0000000605007223 */ /* 0x000fce0000000000 */
.L_x_74:
[----:B------:R-:W-:Y:S05]  /*1c20*/  BSYNC.RECONVERGENT B0 ;  /* 0x0000000000007941 */ /* 0x000fea0003800200 */
.L_x_72:
        /* <DEDUP_REMOVED lines=11> */
.L_x_76:
[----:B------:R-:W-:Y:S01]  /*1ce0*/  FMUL.FTZ R0, R5, R6 ;  /* 0x0000000605007220 */ /* 0x000fe20000410000 */
[----:B------:R-:W-:-:S03]  /*1cf0*/  FMUL.FTZ R6, R6, 0.5 ;  /* 0x3f00000006067820 */ /* 0x000fc60000410000 */
[----:B------:R-:W-:-:S04]  /*1d00*/  FFMA R5, -R0, R0, R5 ;  /* 0x0000000000057223 */ /* 0x000fc80000000105 */
[----:B------:R-:W-:-:S07]  /*1d10*/  FFMA R0, R5, R6, R0 ;  /* 0x0000000605007223 */ /* 0x000fce0000000000 */
.L_x_77:
[----:B------:R-:W-:Y:S05]  /*1d20*/  BSYNC.RECONVERGENT B0 ;  /* 0x0000000000007941 */ /* 0x000fea0003800200 */
.L_x_75:
        /* <DEDUP_REMOVED lines=11> */
.L_x_79:
[----:B------:R-:W-:Y:S01]  /*1de0*/  FMUL.FTZ R0, R5, R6 ;  /* 0x0000000605007220 */ /* 0x000fe20000410000 */
[----:B------:R-:W-:-:S03]  /*1df0*/  FMUL.FTZ R6, R6, 0.5 ;  /* 0x3f00000006067820 */ /* 0x000fc60000410000 */
[----:B------:R-:W-:-:S04]  /*1e00*/  FFMA R5, -R0, R0, R5 ;  /* 0x0000000000057223 */ /* 0x000fc80000000105 */
[----:B------:R-:W-:-:S07]  /*1e10*/  FFMA R0, R5, R6, R0 ;  /* 0x0000000605007223 */ /* 0x000fce0000000000 */
.L_x_80:
[----:B------:R-:W-:Y:S05]  /*1e20*/  BSYNC.RECONVERGENT B0 ;  /* 0x0000000000007941 */ /* 0x000fea0003800200 */
.L_x_78:
        /* <DEDUP_REMOVED lines=11> */
.L_x_82:
[----:B------:R-:W-:Y:S01]  /*1ee0*/  FMUL.FTZ R0, R5, R6 ;  /* 0x0000000605007220 */ /* 0x000fe20000410000 */
[----:B------:R-:W-:-:S03]  /*1ef0*/  FMUL.FTZ R6, R6, 0.5 ;  /* 0x3f00000006067820 */ /* 0x000fc60000410000 */
[----:B------:R-:W-:-:S04]  /*1f00*/  FFMA R5, -R0, R0, R5 ;  /* 0x0000000000057223 */ /* 0x000fc80000000105 */
[----:B------:R-:W-:-:S07]  /*1f10*/  FFMA R0, R5, R6, R0 ;  /* 0x0000000605007223 */ /* 0x000fce0000000000 */
.L_x_83:
[----:B------:R-:W-:Y:S05]  /*1f20*/  BSYNC.RECONVERGENT B0 ;  /* 0x0000000000007941 */ /* 0x000fea0003800200 */
.L_x_81:
        /* <DEDUP_REMOVED lines=11> */
.L_x_85:
[----:B------:R-:W-:Y:S01]  /*1fe0*/  FMUL.FTZ R0, R5, R6 ;  /* 0x0000000605007220 */ /* 0x000fe20000410000 */
[----:B------:R-:W-:-:S03]  /*1ff0*/  FMUL.FTZ R6, R6, 0.5 ;  /* 0x3f00000006067820 */ /* 0x000fc60000410000 */
[----:B------:R-:W-:-:S04]  /*2000*/  FFMA R5, -R0, R0, R5 ;  /* 0x0000000000057223 */ /* 0x000fc80000000105 */
[----:B------:R-:W-:-:S07]  /*2010*/  FFMA R0, R5, R6, R0 ;  /* 0x0000000605007223 */ /* 0x000fce0000000000 */
.L_x_86:
[----:B------:R-:W-:Y:S05]  /*2020*/  BSYNC.RECONVERGENT B0 ;  /* 0x0000000000007941 */ /* 0x000fea0003800200 */
.L_x_84:
        /* <DEDUP_REMOVED lines=11> */
.L_x_88:
[----:B------:R-:W-:Y:S01]  /*20e0*/  FMUL.FTZ R0, R5, R6 ;  /* 0x0000000605007220 */ /* 0x000fe20000410000 */
[----:B------:R-:W-:-:S03]  /*20f0*/  FMUL.FTZ R6, R6, 0.5 ;  /* 0x3f00000006067820 */ /* 0x000fc60000410000 */
[----:B------:R-:W-:-:S04]  /*2100*/  FFMA R5, -R0, R0, R5 ;  /* 0x0000000000057223 */ /* 0x000fc80000000105 */
[----:B------:R-:W-:-:S07]  /*2110*/  FFMA R0, R5, R6, R0 ;  /* 0x0000000605007223 */ /* 0x000fce0000000000 */
.L_x_89:
[----:B------:R-:W-:Y:S05]  /*2120*/  BSYNC.RECONVERGENT B0 ;  /* 0x0000000000007941 */ /* 0x000fea0003800200 */
.L_x_87:
        /* <DEDUP_REMOVED lines=11> */
.L_x_91:
[----:B------:R-:W-:Y:S01]  /*21e0*/  FMUL.FTZ R0, R5, R6 ;  /* 0x0000000605007220 */ /* 0x000fe20000410000 */
[----:B------:R-:W-:-:S03]  /*21f0*/  FMUL.FTZ R6, R6, 0.5 ;  /* 0x3f00000006067820 */ /* 0x000fc60000410000 */
[----:B------:R-:W-:-:S04]  /*2200*/  FFMA R5, -R0, R0, R5 ;  /* 0x0000000000057223 */ /* 0x000fc80000000105 */
[----:B------:R-:W-:-:S07]  /*2210*/  FFMA R0, R5, R6, R0 ;  /* 0x0000000605007223 */ /* 0x000fce0000000000 */
.L_x_92:
[----:B------:R-:W-:Y:S05]  /*2220*/  BSYNC.RECONVERGENT B0 ;  /* 0x0000000000007941 */ /* 0x000fea0003800200 */
.L_x_90:
        /* <DEDUP_REMOVED lines=11> */
.L_x_94:
[----:B------:R-:W-:Y:S01]  /*22e0*/  FMUL.FTZ R0, R5, R6 ;  /* 0x0000000605007220 */ /* 0x000fe20000410000 */
[----:B------:R-:W-:-:S03]  /*22f0*/  FMUL.FTZ R6, R6, 0.5 ;  /* 0x3f00000006067820 */ /* 0x000fc60000410000 */
[----:B------:R-:W-:-:S04]  /*2300*/  FFMA R5, -R0, R0, R5 ;  /* 0x0000000000057223 */ /* 0x000fc80000000105 */
[----:B------:R-:W-:-:S07]  /*2310*/  FFMA R0, R5, R6, R0 ;  /* 0x0000000605007223 */ /* 0x000fce0000000000 */
.L_x_95:
[----:B------:R-:W-:Y:S05]  /*2320*/  BSYNC.RECONVERGENT B0 ;  /* 0x0000000000007941 */ /* 0x000fea0003800200 */
.L_x_93:
        /* <DEDUP_REMOVED lines=11> */
.L_x_97:
[----:B------:R-:W-:Y:S01]  /*23e0*/  FMUL.FTZ R0, R5, R6 ;  /* 0x0000000605007220 */ /* 0x000fe20000410000 */
[----:B------:R-:W-:-:S03]  /*23f0*/  FMUL.FTZ R6, R6, 0.5 ;  /* 0x3f00000006067820 */ /* 0x000fc60000410000 */
[----:B------:R-:W-:-:S04]  /*2400*/  FFMA R5, -R0, R0, R5 ;  /* 0x0000000000057223 */ /* 0x000fc80000000105 */
[----:B------:R-:W-:-:S07]  /*2410*/  FFMA R0, R5, R6, R0 ;  /* 0x0000000605007223 */ /* 0x000fce0000000000 */
.L_x_98:
[----:B------:R-:W-:Y:S05]  /*2420*/  BSYNC.RECONVERGENT B0 ;  /* 0x0000000000007941 */ /* 0x000fea0003800200 */
.L_x_96:
        /* <DEDUP_REMOVED lines=11> */
.L_x_100:
[----:B------:R-:W-:Y:S01]  /*24e0*/  FMUL.FTZ R0, R5, R6 ;  /* 0x0000000605007220 */ /* 0x000fe20000410000 */
[----:B------:R-:W-:-:S03]  /*24f0*/  FMUL.FTZ R6, R6, 0.5 ;  /* 0x3f00000006067820 */ /* 0x000fc60000410000 */
[----:B------:R-:W-:-:S04]  /*2500*/  FFMA R5, -R0, R0, R5 ;  /* 0x0000000000057223 */ /* 0x000fc80000000105 */
[----:B------:R-:W-:-:S07]  /*2510*/  FFMA R0, R5, R6, R0 ;  /* 0x0000000605007223 */ /* 0x000fce0000000000 */
.L_x_101:
[----:B------:R-:W-:Y:S05]  /*2520*/  BSYNC.RECONVERGENT B0 ;  /* 0x0000000000007941 */ /* 0x000fea0003800200 */
.L_x_99:
        /* <DEDUP_REMOVED lines=11> */
.L_x_103:
[----:B------:R-:W-:Y:S01]  /*25e0*/  FMUL.FTZ R0, R5, R6 ;  /* 0x0000000605007220 */ /* 0x000fe20000410000 */
[----:B------:R-:W-:-:S03]  /*25f0*/  FMUL.FTZ R6, R6, 0.5 ;  /* 0x3f00000006067820 */ /* 0x000fc60000410000 */
[----:B------:R-:W-:-:S04]  /*2600*/  FFMA R5, -R0, R0, R5 ;  /* 0x0000000000057223 */ /* 0x000fc80000000105 */
[----:B------:R-:W-:-:S07]  /*2610*/  FFMA R0, R5, R6, R0 ;  /* 0x0000000605007223 */ /* 0x000fce0000000000 */
.L_x_104:
[----:B------:R-:W-:Y:S05]  /*2620*/  BSYNC.RECONVERGENT B0 ;  /* 0x0000000000007941 */ /* 0x000fea0003800200 */
.L_x_102:
        /* <DEDUP_REMOVED lines=11> */
.L_x_106:
[----:B------:R-:W-:Y:S01]  /*26e0*/  FMUL.FTZ R0, R5, R6 ;  /* 0x0000000605007220 */ /* 0x000fe20000410000 */
[----:B------:R-:W-:-:S03]  /*26f0*/  FMUL.FTZ R6, R6, 0.5 ;  /* 0x3f00000006067820 */ /* 0x000fc60000410000 */
[----:B------:R-:W-:-:S04]  /*2700*/  FFMA R5, -R0, R0, R5 ;  /* 0x0000000000057223 */ /* 0x000fc80000000105 */
[----:B------:R-:W-:-:S07]  /*2710*/  FFMA R0, R5, R6, R0 ;  /* 0x0000000605007223 */ /* 0x000fce0000000000 */
.L_x_107:
[----:B------:R-:W-:Y:S05]  /*2720*/  BSYNC.RECONVERGENT B0 ;  /* 0x0000000000007941 */ /* 0x000fea0003800200 */
.L_x_105:
        /* <DEDUP_REMOVED lines=11> */
.L_x_109:
[----:B------:R-:W-:Y:S01]  /*27e0*/  FMUL.FTZ R0, R5, R6 ;  /* 0x0000000605007220 */ /* 0x000fe20000410000 */
[----:B------:R-:W-:-:S03]  /*27f0*/  FMUL.FTZ R6, R6, 0.5 ;  /* 0x3f00000006067820 */ /* 0x000fc60000410000 */
[----:B------:R-:W-:-:S04]  /*2800*/  FFMA R5, -R0, R0, R5 ;  /* 0x0000000000057223 */ /* 0x000fc80000000105 */
[----:B------:R-:W-:-:S07]  /*2810*/  FFMA R0, R5, R6, R0 ;  /* 0x0000000605007223 */ /* 0x000fce0000000000 */
.L_x_110:
[----:B------:R-:W-:Y:S05]  /*2820*/  BSYNC.RECONVERGENT B0 ;  /* 0x0000000000007941 */ /* 0x000fea0003800200 */
.L_x_108:
        /* <DEDUP_REMOVED lines=11> */
.L_x_112:
[----:B------:R-:W-:Y:S01]  /*28e0*/  FMUL.FTZ R0, R5, R6 ;  /* 0x0000000605007220 */ /* 0x000fe20000410000 */
[----:B------:R-:W-:-:S03]  /*28f0*/  FMUL.FTZ R6, R6, 0.5 ;  /* 0x3f00000006067820 */ /* 0x000fc60000410000 */
[----:B------:R-:W-:-:S04]  /*2900*/  FFMA R5, -R0, R0, R5 ;  /* 0x0000000000057223 */ /* 0x000fc80000000105 */
[----:B------:R-:W-:-:S07]  /*2910*/  FFMA R0, R5, R6, R0 ;  /* 0x0000000605007223 */ /* 0x000fce0000000000 */
.L_x_113:
[----:B------:R-:W-:Y:S05]  /*2920*/  BSYNC.RECONVERGENT B0 ;  /* 0x0000000000007941 */ /* 0x000fea0003800200 */
.L_x_111:
        /* <DEDUP_REMOVED lines=11> */
.L_x_115:
[----:B------:R-:W-:Y:S01]  /*29e0*/  FMUL.FTZ R0, R5, R6 ;  /* 0x0000000605007220 */ /* 0x000fe20000410000 */
[----:B------:R-:W-:-:S03]  /*29f0*/  FMUL.FTZ R6, R6, 0.5 ;  /* 0x3f00000006067820 */ /* 0x000fc60000410000 */
[----:B------:R-:W-:-:S04]  /*2a00*/  FFMA R5, -R0, R0, R5 ;  /* 0x0000000000057223 */ /* 0x000fc80000000105 */
[----:B------:R-:W-:-:S07]  /*2a10*/  FFMA R0, R5, R6, R0 ;  /* 0x0000000605007223 */ /* 0x000fce0000000000 */
.L_x_116:
[----:B------:R-:W-:Y:S05]  /*2a20*/  BSYNC.RECONVERGENT B0 ;  /* 0x0000000000007941 */ /* 0x000fea0003800200 */
.L_x_114:
        /* <DEDUP_REMOVED lines=11> */
.L_x_118:
[----:B------:R-:W-:Y:S01]  /*2ae0*/  FMUL.FTZ R0, R5, R6 ;  /* 0x0000000605007220 */ /* 0x000fe20000410000 */
[----:B------:R-:W-:-:S03]  /*2af0*/  FMUL.FTZ R6, R6, 0.5 ;  /* 0x3f00000006067820 */ /* 0x000fc60000410000 */
[----:B------:R-:W-:-:S04]  /*2b00*/  FFMA R5, -R0, R0, R5 ;  /* 0x0000000000057223 */ /* 0x000fc80000000105 */
[----:B------:R-:W-:-:S07]  /*2b10*/  FFMA R0, R5, R6, R0 ;  /* 0x0000000605007223 */ /* 0x000fce0000000000 */
.L_x_119:
[----:B------:R-:W-:Y:S05]  /*2b20*/  BSYNC.RECONVERGENT B0 ;  /* 0x0000000000007941 */ /* 0x000fea0003800200 */
.L_x_117:
        /* <DEDUP_REMOVED lines=11> */
.L_x_121:
[----:B------:R-:W-:Y:S01]  /*2be0*/  FMUL.FTZ R0, R5, R6 ;  /* 0x0000000605007220 */ /* 0x000fe20000410000 */
[----:B------:R-:W-:-:S03]  /*2bf0*/  FMUL.FTZ R6, R6, 0.5 ;  /* 0x3f00000006067820 */ /* 0x000fc60000410000 */
[----:B------:R-:W-:-:S04]  /*2c00*/  FFMA R5, -R0, R0, R5 ;  /* 0x0000000000057223 */ /* 0x000fc80000000105 */
[----:B------:R-:W-:-:S07]  /*2c10*/  FFMA R0, R5, R6, R0 ;  /* 0x0000000605007223 */ /* 0x000fce0000000000 */
.L_x_122:
[----:B------:R-:W-:Y:S05]  /*2c20*/  BSYNC.RECONVERGENT B0 ;  /* 0x0000000000007941 */ /* 0x000fea0003800200 */
.L_x_120:
        /* <DEDUP_REMOVED lines=11> */
.L_x_124:
[----:B------:R-:W-:Y:S01]  /*2ce0*/  FMUL.FTZ R0, R5, R6 ;  /* 0x0000000605007220 */ /* 0x000fe20000410000 */
[----:B------:R-:W-:-:S03]  /*2cf0*/  FMUL.FTZ R6, R6, 0.5 ;  /* 0x3f00000006067820 */ /* 0x000fc60000410000 */
[----:B------:R-:W-:-:S04]  /*2d00*/  FFMA R5, -R0, R0, R5 ;  /* 0x0000000000057223 */ /* 0x000fc80000000105 */
[----:B------:R-:W-:-:S07]  /*2d10*/  FFMA R0, R5, R6, R0 ;  /* 0x0000000605007223 */ /* 0x000fce0000000000 */
.L_x_125:
[----:B------:R-:W-:Y:S05]  /*2d20*/  BSYNC.RECONVERGENT B0 ;  /* 0x0000000000007941 */ /* 0x000fea0003800200 */
.L_x_123:
        /* <DEDUP_REMOVED lines=11> */
.L_x_127:
[----:B------:R-:W-:Y:S01]  /*2de0*/  FMUL.FTZ R0, R5, R6 ;  /* 0x0000000605007220 */ /* 0x000fe20000410000 */
[----:B------:R-:W-:-:S03]  /*2df0*/  FMUL.FTZ R6, R6, 0.5 ;  /* 0x3f00000006067820 */ /* 0x000fc60000410000 */
[----:B------:R-:W-:-:S04]  /*2e00*/  FFMA R5, -R0, R0, R5 ;  /* 0x0000000000057223 */ /* 0x000fc80000000105 */
[----:B------:R-:W-:-:S07]  /*2e10*/  FFMA R0, R5, R6, R0 ;  /* 0x0000000605007223 */ /* 0x000fce0000000000 */
.L_x_128:
[----:B------:R-:W-:Y:S05]  /*2e20*/  BSYNC.RECONVERGENT B0 ;  /* 0x0000000000007941 */ /* 0x000fea0003800200 */
.L_x_126:
        /* <DEDUP_REMOVED lines=11> */
.L_x_130:
[----:B------:R-:W-:Y:S01]  /*2ee0*/  FMUL.FTZ R0, R5, R6 ;  /* 0x0000000605007220 */ /* 0x000fe20000410000 */
[----:B------:R-:W-:-:S03]  /*2ef0*/  FMUL.FTZ R6, R6, 0.5 ;  /* 0x3f00000006067820 */ /* 0x000fc60000410000 */
[----:B------:R-:W-:-:S04]  /*2f00*/  FFMA R5, -R0, R0, R5 ;  /* 0x0000000000057223 */ /* 0x000fc80000000105 */
[----:B------:R-:W-:-:S07]  /*2f10*/  FFMA R0, R5, R6, R0 ;  /* 0x0000000605007223 */ /* 0x000fce0000000000 */
.L_x_131:
[----:B------:R-:W-:Y:S05]  /*2f20*/  BSYNC.RECONVERGENT B0 ;  /* 0x0000000000007941 */ /* 0x000fea0003800200 */
.L_x_129:
        /* <DEDUP_REMOVED lines=11> */
.L_x_133:
[----:B------:R-:W-:Y:S01]  /*2fe0*/  FMUL.FTZ R0, R5, R6 ;  /* 0x0000000605007220 */ /* 0x000fe20000410000 */
[----:B------:R-:W-:-:S03]  /*2ff0*/  FMUL.FTZ R6, R6, 0.5 ;  /* 0x3f00000006067820 */ /* 0x000fc60000410000 */
[----:B------:R-:W-:-:S04]  /*3000*/  FFMA R5, -R0, R0, R5 ;  /* 0x0000000000057223 */ /* 0x000fc80000000105 */
[----:B------:R-:W-:-:S07]  /*3010*/  FFMA R0, R5, R6, R0 ;  /* 0x0000000605007223 */ /* 0x000fce0000000000 */
.L_x_134:
[----:B------:R-:W-:Y:S05]  /*3020*/  BSYNC.RECONVERGENT B0 ;  /* 0x0000000000007941 */ /* 0x000fea0003800200 */
.L_x_132:
        /* <DEDUP_REMOVED lines=11> */
.L_x_136:
[----:B------:R-:W-:Y:S01]  /*30e0*/  FMUL.FTZ R0, R5, R6 ;  /* 0x0000000605007220 */ /* 0x000fe20000410000 */
[----:B------:R-:W-:-:S03]  /*30f0*/  FMUL.FTZ R6, R6, 0.5 ;  /* 0x3f00000006067820 */ /* 0x000fc60000410000 */
[----:B------:R-:W-:-:S04]  /*3100*/  FFMA R5, -R0, R0, R5 ;  /* 0x0000000000057223 */ /* 0x000fc80000000105 */
[----:B------:R-:W-:-:S07]  /*3110*/  FFMA R0, R5, R6, R0 ;  /* 0x0000000605007223 */ /* 0x000fce0000000000 */
.L_x_137:
[----:B------:R-:W-:Y:S05]  /*3120*/  BSYNC.RECONVERGENT B0 ;  /* 0x0000000000007941 */ /* 0x000fea0003800200 */
.L_x_135:
        /* <DEDUP_REMOVED lines=11> */
.L_x_139:
[----:B------:R-:W-:Y:S01]  /*31e0*/  FMUL.FTZ R0, R5, R6 ;  /* 0x0000000605007220 */ /* 0x000fe20000410000 */
[----:B------:R-:W-:-:S03]  /*31f0*/  FMUL.FTZ R6, R6, 0.5 ;  /* 0x3f00000006067820 */ /* 0x000fc60000410000 */
[----:B------:R-:W-:-:S04]  /*3200*/  FFMA R5, -R0, R0, R5 ;  /* 0x0000000000057223 */ /* 0x000fc80000000105 */
[----:B------:R-:W-:-:S07]  /*3210*/  FFMA R0, R5, R6, R0 ;  /* 0x0000000605007223 */ /* 0x000fce0000000000 */
.L_x_140:
[----:B------:R-:W-:Y:S05]  /*3220*/  BSYNC.RECONVERGENT B0 ;  /* 0x0000000000007941 */ /* 0x000fea0003800200 */
.L_x_138:
        /* <DEDUP_REMOVED lines=11> */
.L_x_142:
[----:B------:R-:W-:Y:S01]  /*32e0*/  FMUL.FTZ R0, R5, R6 ;  /* 0x0000000605007220 */ /* 0x000fe20000410000 */
[----:B------:R-:W-:-:S03]  /*32f0*/  FMUL.FTZ R6, R6, 0.5 ;  /* 0x3f00000006067820 */ /* 0x000fc60000410000 */
[----:B------:R-:W-:-:S04]  /*3300*/  FFMA R5, -R0, R0, R5 ;  /* 0x0000000000057223 */ /* 0x000fc80000000105 */
[----:B------:R-:W-:-:S07]  /*3310*/  FFMA R0, R5, R6, R0 ;  /* 0x0000000605007223 */ /* 0x000fce0000000000 */
.L_x_143:
[----:B------:R-:W-:Y:S05]  /*3320*/  BSYNC.RECONVERGENT B0 ;  /* 0x0000000000007941 */ /* 0x000fea0003800200 */
.L_x_141:
        /* <DEDUP_REMOVED lines=11> */
.L_x_145:
[----:B------:R-:W-:Y:S01]  /*33e0*/  FMUL.FTZ R0, R5, R6 ;  /* 0x0000000605007220 */ /* 0x000fe20000410000 */
[----:B------:R-:W-:-:S03]  /*33f0*/  FMUL.FTZ R6, R6, 0.5 ;  /* 0x3f00000006067820 */ /* 0x000fc60000410000 */
[----:B------:R-:W-:-:S04]  /*3400*/  FFMA R5, -R0, R0, R5 ;  /* 0x0000000000057223 */ /* 0x000fc80000000105 */
[----:B------:R-:W-:-:S07]  /*3410*/  FFMA R0, R5, R6, R0 ;  /* 0x0000000605007223 */ /* 0x000fce0000000000 */
.L_x_146:
[----:B------:R-:W-:Y:S05]  /*3420*/  BSYNC.RECONVERGENT B0 ;  /* 0x0000000000007941 */ /* 0x000fea0003800200 */
.L_x_144:
        /* <DEDUP_REMOVED lines=11> */
.L_x_148:
[----:B------:R-:W-:Y:S01]  /*34e0*/  FMUL.FTZ R0, R5, R6 ;  /* 0x0000000605007220 */ /* 0x000fe20000410000 */
[----:B------:R-:W-:-:S03]  /*34f0*/  FMUL.FTZ R6, R6, 0.5 ;  /* 0x3f00000006067820 */ /* 0x000fc60000410000 */
[----:B------:R-:W-:-:S04]  /*3500*/  FFMA R5, -R0, R0, R5 ;  /* 0x0000000000057223 */ /* 0x000fc80000000105 */
[----:B------:R-:W-:-:S07]  /*3510*/  FFMA R0, R5, R6, R0 ;  /* 0x0000000605007223 */ /* 0x000fce0000000000 */
.L_x_149:
[----:B------:R-:W-:Y:S05]  /*3520*/  BSYNC.RECONVERGENT B0 ;  /* 0x0000000000007941 */ /* 0x000fea0003800200 */
.L_x_147:
        /* <DEDUP_REMOVED lines=11> */
.L_x_151:
[----:B------:R-:W-:Y:S01]  /*35e0*/  FMUL.FTZ R0, R5, R6 ;  /* 0x0000000605007220 */ /* 0x000fe20000410000 */
[----:B------:R-:W-:-:S03]  /*35f0*/  FMUL.FTZ R6, R6, 0.5 ;  /* 0x3f00000006067820 */ /* 0x000fc60000410000 */
[----:B------:R-:W-:-:S04]  /*3600*/  FFMA R5, -R0, R0, R5 ;  /* 0x0000000000057223 */ /* 0x000fc80000000105 */
[----:B------:R-:W-:-:S07]  /*3610*/  FFMA R0, R5, R6, R0 ;  /* 0x0000000605007223 */ /* 0x000fce0000000000 */
.L_x_152:
[----:B------:R-:W-:Y:S05]  /*3620*/  BSYNC.RECONVERGENT B0 ;  /* 0x0000000000007941 */ /* 0x000fea0003800200 */
.L_x_150:
        /* <DEDUP_REMOVED lines=11> */
.L_x_154:
[----:B------:R-:W-:Y:S01]  /*36e0*/  FMUL.FTZ R0, R5, R6 ;  /* 0x0000000605007220 */ /* 0x000fe20000410000 */
[----:B------:R-:W-:-:S03]  /*36f0*/  FMUL.FTZ R6, R6, 0.5 ;  /* 0x3f00000006067820 */ /* 0x000fc60000410000 */
[----:B------:R-:W-:-:S04]  /*3700*/  FFMA R5, -R0, R0, R5 ;  /* 0x0000000000057223 */ /* 0x000fc80000000105 */
[----:B------:R-:W-:-:S07]  /*3710*/  FFMA R0, R5, R6, R0 ;  /* 0x0000000605007223 */ /* 0x000fce0000000000 */
.L_x_155:
[----:B------:R-:W-:Y:S05]  /*3720*/  BSYNC.RECONVERGENT B0 ;  /* 0x0000000000007941 */ /* 0x000fea0003800200 */
.L_x_153:
        /* <DEDUP_REMOVED lines=11> */
.L_x_157:
[----:B------:R-:W-:Y:S01]  /*37e0*/  FMUL.FTZ R0, R5, R6 ;  /* 0x0000000605007220 */ /* 0x000fe20000410000 */
[----:B------:R-:W-:-:S03]  /*37f0*/  FMUL.FTZ R6, R6, 0.5 ;  /* 0x3f00000006067820 */ /* 0x000fc60000410000 */
[----:B------:R-:W-:-:S04]  /*3800*/  FFMA R5, -R0, R0, R5 ;  /* 0x0000000000057223 */ /* 0x000fc80000000105 */
[----:B------:R-:W-:-:S07]  /*3810*/  FFMA R0, R5, R6, R0 ;  /* 0x0000000605007223 */ /* 0x000fce0000000000 */
.L_x_158:
[----:B------:R-:W-:Y:S05]  /*3820*/  BSYNC.RECONVERGENT B0 ;  /* 0x0000000000007941 */ /* 0x000fea0003800200 */
.L_x_156:
        /* <DEDUP_REMOVED lines=11> */
.L_x_160:
[----:B------:R-:W-:Y:S01]  /*38e0*/  FMUL.FTZ R0, R5, R6 ;  /* 0x0000000605007220 */ /* 0x000fe20000410000 */
[----:B------:R-:W-:-:S03]  /*38f0*/  FMUL.FTZ R6, R6, 0.5 ;  /* 0x3f00000006067820 */ /* 0x000fc60000410000 */
[----:B------:R-:W-:-:S04]  /*3900*/  FFMA R5, -R0, R0, R5 ;  /* 0x0000000000057223 */ /* 0x000fc80000000105 */
[----:B------:R-:W-:-:S07]  /*3910*/  FFMA R0, R5, R6, R0 ;  /* 0x0000000605007223 */ /* 0x000fce0000000000 */
.L_x_161:
[----:B------:R-:W-:Y:S05]  /*3920*/  BSYNC.RECONVERGENT B0 ;  /* 0x0000000000007941 */ /* 0x000fea0003800200 */
.L_x_159:
        /* <DEDUP_REMOVED lines=11> */
.L_x_163:
[----:B------:R-:W-:Y:S01]  /*39e0*/  FMUL.FTZ R0, R5, R6 ;  /* 0x0000000605007220 */ /* 0x000fe20000410000 */
[----:B------:R-:W-:-:S03]  /*39f0*/  FMUL.FTZ R6, R6, 0.5 ;  /* 0x3f00000006067820 */ /* 0x000fc60000410000 */
[----:B------:R-:W-:-:S04]  /*3a00*/  FFMA R5, -R0, R0, R5 ;  /* 0x0000000000057223 */ /* 0x000fc80000000105 */
[----:B------:R-:W-:-:S07]  /*3a10*/  FFMA R0, R5, R6, R0 ;  /* 0x0000000605007223 */ /* 0x000fce0000000000 */
.L_x_164:
[----:B------:R-:W-:Y:S05]  /*3a20*/  BSYNC.RECONVERGENT B0 ;  /* 0x0000000000007941 */ /* 0x000fea0003800200 */
.L_x_162:
        /* <DEDUP_REMOVED lines=11> */
.L_x_166:
[----:B------:R-:W-:Y:S01]  /*3ae0*/  FMUL.FTZ R0, R5, R6 ;  /* 0x0000000605007220 */ /* 0x000fe20000410000 */
[----:B------:R-:W-:-:S03]  /*3af0*/  FMUL.FTZ R6, R6, 0.5 ;  /* 0x3f00000006067820 */ /* 0x000fc60000410000 */
[----:B------:R-:W-:-:S04]  /*3b00*/  FFMA R5, -R0, R0, R5 ;  /* 0x0000000000057223 */ /* 0x000fc80000000105 */
[----:B------:R-:W-:-:S07]  /*3b10*/  FFMA R0, R5, R6, R0 ;  /* 0x0000000605007223 */ /* 0x000fce0000000000 */
.L_x_167:
[----:B------:R-:W-:Y:S05]  /*3b20*/  BSYNC.RECONVERGENT B0 ;  /* 0x0000000000007941 */ /* 0x000fea0003800200 */
.L_x_165:
        /* <DEDUP_REMOVED lines=11> */
.L_x_169:
[----:B------:R-:W-:Y:S01]  /*3be0*/  FMUL.FTZ R0, R5, R6 ;  /* 0x0000000605007220 */ /* 0x000fe20000410000 */
[----:B------:R-:W-:-:S03]  /*3bf0*/  FMUL.FTZ R6, R6, 0.5 ;  /* 0x3f00000006067820 */ /* 0x000fc60000410000 */
[----:B------:R-:W-:-:S04]  /*3c00*/  FFMA R5, -R0, R0, R5 ;  /* 0x0000000000057223 */ /* 0x000fc80000000105 */
[----:B------:R-:W-:-:S07]  /*3c10*/  FFMA R0, R5, R6, R0 ;  /* 0x0000000605007223 */ /* 0x000fce0000000000 */
.L_x_170:
[----:B------:R-:W-:Y:S05]  /*3c20*/  BSYNC.RECONVERGENT B0 ;  /* 0x0000000000007941 */ /* 0x000fea0003800200 */
.L_x_168:
        /* <DEDUP_REMOVED lines=11> */
.L_x_172:
[----:B------:R-:W-:Y:S01]  /*3ce0*/  FMUL.FTZ R0, R5, R6 ;  /* 0x0000000605007220 */ /* 0x000fe20000410000 */
[----:B------:R-:W-:-:S03]  /*3cf0*/  FMUL.FTZ R6, R6, 0.5 ;  /* 0x3f00000006067820 */ /* 0x000fc60000410000 */
[----:B------:R-:W-:-:S04]  /*3d00*/  FFMA R5, -R0, R0, R5 ;  /* 0x0000000000057223 */ /* 0x000fc80000000105 */
[----:B------:R-:W-:-:S07]  /*3d10*/  FFMA R0, R5, R6, R0 ;  /* 0x0000000605007223 */ /* 0x000fce0000000000 */
.L_x_173:
[----:B------:R-:W-:Y:S05]  /*3d20*/  BSYNC.RECONVERGENT B0 ;  /* 0x0000000000007941 */ /* 0x000fea0003800200 */
.L_x_171:
        /* <DEDUP_REMOVED lines=11> */
.L_x_175:
[----:B------:R-:W-:Y:S01]  /*3de0*/  FMUL.FTZ R0, R5, R6 ;  /* 0x0000000605007220 */ /* 0x000fe20000410000 */
[----:B------:R-:W-:-:S03]  /*3df0*/  FMUL.FTZ R6, R6, 0.5 ;  /* 0x3f00000006067820 */ /* 0x000fc60000410000 */
[----:B------:R-:W-:-:S04]  /*3e00*/  FFMA R5, -R0, R0, R5 ;  /* 0x0000000000057223 */ /* 0x000fc80000000105 */
[----:B------:R-:W-:-:S07]  /*3e10*/  FFMA R0, R5, R6, R0 ;  /* 0x0000000605007223 */ /* 0x000fce0000000000 */
.L_x_176:
[----:B------:R-:W-:Y:S05]  /*3e20*/  BSYNC.RECONVERGENT B0 ;  /* 0x0000000000007941 */ /* 0x000fea0003800200 */
.L_x_174:
        /* <DEDUP_REMOVED lines=11> */
.L_x_178:
[----:B------:R-:W-:Y:S01]  /*3ee0*/  FMUL.FTZ R0, R5, R6 ;  /* 0x0000000605007220 */ /* 0x000fe20000410000 */
[----:B------:R-:W-:-:S03]  /*3ef0*/  FMUL.FTZ R6, R6, 0.5 ;  /* 0x3f00000006067820 */ /* 0x000fc60000410000 */
[----:B------:R-:W-:-:S04]  /*3f00*/  FFMA R5, -R0, R0, R5 ;  /* 0x0000000000057223 */ /* 0x000fc80000000105 */
[----:B------:R-:W-:-:S07]  /*3f10*/  FFMA R0, R5, R6, R0 ;  /* 0x0000000605007223 */ /* 0x000fce0000000000 */
.L_x_179:
[----:B------:R-:W-:Y:S05]  /*3f20*/  BSYNC.RECONVERGENT B0 ;  /* 0x0000000000007941 */ /* 0x000fea0003800200 */
.L_x_177:
        /* <DEDUP_REMOVED lines=11> */
.L_x_181:
[----:B------:R-:W-:Y:S01]  /*3fe0*/  FMUL.FTZ R0, R5, R6 ;  /* 0x0000000605007220 */ /* 0x000fe20000410000 */
[----:B------:R-:W-:-:S03]  /*3ff0*/  FMUL.FTZ R6, R6, 0.5 ;  /* 0x3f00000006067820 */ /* 0x000fc60000410000 */
[----:B------:R-:W-:-:S04]  /*4000*/  FFMA R5, -R0, R0, R5 ;  /* 0x0000000000057223 */ /* 0x000fc80000000105 */
[----:B------:R-:W-:-:S07]  /*4010*/  FFMA R0, R5, R6, R0 ;  /* 0x0000000605007223 */ /* 0x000fce0000000000 */
.L_x_182:
[----:B------:R-:W-:Y:S05]  /*4020*/  BSYNC.RECONVERGENT B0 ;  /* 0x0000000000007941 */ /* 0x000fea0003800200 */
.L_x_180:
        /* <DEDUP_REMOVED lines=11> */
.L_x_184:
[----:B------:R-:W-:Y:S01]  /*40e0*/  FMUL.FTZ R0, R5, R6 ;  /* 0x0000000605007220 */ /* 0x000fe20000410000 */
[----:B------:R-:W-:-:S03]  /*40f0*/  FMUL.FTZ R6, R6, 0.5 ;  /* 0x3f00000006067820 */ /* 0x000fc60000410000 */
[----:B------:R-:W-:-:S04]  /*4100*/  FFMA R5, -R0, R0, R5 ;  /* 0x0000000000057223 */ /* 0x000fc80000000105 */
[----:B------:R-:W-:-:S07]  /*4110*/  FFMA R0, R5, R6, R0 ;  /* 0x0000000605007223 */ /* 0x000fce0000000000 */
.L_x_185:
[----:B------:R-:W-:Y:S05]  /*4120*/  BSYNC.RECONVERGENT B0 ;  /* 0x0000000000007941 */ /* 0x000fea0003800200 */
.L_x_183:
        /* <DEDUP_REMOVED lines=11> */
.L_x_187:
[----:B------:R-:W-:Y:S01]  /*41e0*/  FMUL.FTZ R0, R5, R6 ;  /* 0x0000000605007220 */ /* 0x000fe20000410000 */
[----:B------:R-:W-:-:S03]  /*41f0*/  FMUL.FTZ R6, R6, 0.5 ;  /* 0x3f00000006067820 */ /* 0x000fc60000410000 */
[----:B------:R-:W-:-:S04]  /*4200*/  FFMA R5, -R0, R0, R5 ;  /* 0x0000000000057223 */ /* 0x000fc80000000105 */
[----:B------:R-:W-:-:S07]  /*4210*/  FFMA R0, R5, R6, R0 ;  /* 0x0000000605007223 */ /* 0x000fce0000000000 */
.L_x_188:
[----:B------:R-:W-:Y:S05]  /*4220*/  BSYNC.RECONVERGENT B0 ;  /* 0x0000000000007941 */ /* 0x000fea0003800200 */
.L_x_186:
        /* <DEDUP_REMOVED lines=11> */
.L_x_190:
[----:B------:R-:W-:Y:S01]  /*42e0*/  FMUL.FTZ R0, R5, R6 ;  /* 0x0000000605007220 */ /* 0x000fe20000410000 */
[----:B------:R-:W-:-:S03]  /*42f0*/  FMUL.FTZ R6, R6, 0.5 ;  /* 0x3f00000006067820 */ /* 0x000fc60000410000 */
[----:B------:R-:W-:-:S04]  /*4300*/  FFMA R5, -R0, R0, R5 ;  /* 0x0000000000057223 */ /* 0x000fc80000000105 */
[----:B------:R-:W-:-:S07]  /*4310*/  FFMA R0, R5, R6, R0 ;  /* 0x0000000605007223 */ /* 0x000fce0000000000 */
.L_x_191:
[----:B------:R-:W-:Y:S05]  /*4320*/  BSYNC.RECONVERGENT B0 ;  /* 0x0000000000007941 */ /* 0x000fea0003800200 */
.L_x_189:
        /* <DEDUP_REMOVED lines=11> */
.L_x_193:
[----:B------:R-:W-:Y:S01]  /*43e0*/  FMUL.FTZ R0, R5, R6 ;  /* 0x0000000605007220 */ /* 0x000fe20000410000 */
[----:B------:R-:W-:-:S03]  /*43f0*/  FMUL.FTZ R6, R6, 0.5 ;  /* 0x3f00000006067820 */ /* 0x000fc60000410000 */
[----:B------:R-:W-:-:S04]  /*4400*/  FFMA R5, -R0, R0, R5 ;  /* 0x0000000000057223 */ /* 0x000fc80000000105 */
[----:B------:R-:W-:-:S07]  /*4410*/  FFMA R0, R5, R6, R0 ;  /* 0x0000000605007223 */ /* 0x000fce0000000000 */
.L_x_194:
[----:B------:R-:W-:Y:S05]  /*4420*/  BSYNC.RECONVERGENT B0 ;  /* 0x0000000000007941 */ /* 0x000fea0003800200 */
.L_x_192:
        /* <DEDUP_REMOVED lines=11> */
.L_x_196:
[----:B------:R-:W-:Y:S01]  /*44e0*/  FMUL.FTZ R0, R5, R6 ;  /* 0x0000000605007220 */ /* 0x000fe20000410000 */
[----:B------:R-:W-:-:S03]  /*44f0*/  FMUL.FTZ R6, R6, 0.5 ;  /* 0x3f00000006067820 */ /* 0x000fc60000410000 */
[----:B------:R-:W-:-:S04]  /*4500*/  FFMA R5, -R0, R0, R5 ;  /* 0x0000000000057223 */ /* 0x000fc80000000105 */
[----:B------:R-:W-:-:S07]  /*4510*/  FFMA R0, R5, R6, R0 ;  /* 0x0000000605007223 */ /* 0x000fce0000000000 */
.L_x_197:
[----:B------:R-:W-:Y:S05]  /*4520*/  BSYNC.RECONVERGENT B0 ;  /* 0x0000000000007941 */ /* 0x000fea0003800200 */
.L_x_195:
        /* <DEDUP_REMOVED lines=11> */
.L_x_199:
[----:B------:R-:W-:Y:S01]  /*45e0*/  FMUL.FTZ R0, R5, R6 ;  /* 0x0000000605007220 */ /* 0x000fe20000410000 */
[----:B------:R-:W-:-:S03]  /*45f0*/  FMUL.FTZ R6, R6, 0.5 ;  /* 0x3f00000006067820 */ /* 0x000fc60000410000 */
[----:B------:R-:W-:-:S04]  /*4600*/  FFMA R5, -R0, R0, R5 ;  /* 0x0000000000057223 */ /* 0x000fc80000000105 */
[----:B------:R-:W-:-:S07]  /*4610*/  FFMA R0, R5, R6, R0 ;  /* 0x0000000605007223 */ /* 0x000fce0000000000 */
.L_x_200:
[----:B------:R-:W-:Y:S05]  /*4620*/  BSYNC.RECONVERGENT B0 ;  /* 0x0000000000007941 */ /* 0x000fea0003800200 */
.L_x_198:
        /* <DEDUP_REMOVED lines=11> */
.L_x_202:
[----:B------:R-:W-:Y:S01]  /*46e0*/  FMUL.FTZ R0, R5, R6 ;  /* 0x0000000605007220 */ /* 0x000fe20000410000 */
[----:B------:R-:W-:-:S03]  /*46f0*/  FMUL.FTZ R6, R6, 0.5 ;  /* 0x3f00000006067820 */ /* 0x000fc60000410000 */
[----:B------:R-:W-:-:S04]  /*4700*/  FFMA R5, -R0, R0, R5 ;  /* 0x0000000000057223 */ /* 0x000fc80000000105 */
[----:B------:R-:W-:-:S07]  /*4710*/  FFMA R0, R5, R6, R0 ;  /* 0x0000000605007223 */ /* 0x000fce0000000000 */
.L_x_203:
[----:B------:R-:W-:Y:S05]  /*4720*/  BSYNC.RECONVERGENT B0 ;  /* 0x0000000000007941 */ /* 0x000fea0003800200 */
.L_x_201:
        /* <DEDUP_REMOVED lines=11> */
.L_x_205:
[----:B------:R-:W-:Y:S01]  /*47e0*/  FMUL.FTZ R0, R5, R6 ;  /* 0x0000000605007220 */ /* 0x000fe20000410000 */
[----:B------:R-:W-:-:S03]  /*47f0*/  FMUL.FTZ R6, R6, 0.5 ;  /* 0x3f00000006067820 */ /* 0x000fc60000410000 */
[----:B------:R-:W-:-:S04]  /*4800*/  FFMA R5, -R0, R0, R5 ;  /* 0x0000000000057223 */ /* 0x000fc80000000105 */
[----:B------:R-:W-:-:S07]  /*4810*/  FFMA R0, R5, R6, R0 ;  /* 0x0000000605007223 */ /* 0x000fce0000000000 */
.L_x_206:
[----:B------:R-:W-:Y:S05]  /*4820*/  BSYNC.RECONVERGENT B0 ;  /* 0x0000000000007941 */ /* 0x000fea0003800200 */
.L_x_204:
        /* <DEDUP_REMOVED lines=11> */
.L_x_208:
[----:B------:R-:W-:Y:S01]  /*48e0*/  FMUL.FTZ R0, R5, R6 ;  /* 0x0000000605007220 */ /* 0x000fe20000410000 */
[----:B------:R-:W-:-:S03]  /*48f0*/  FMUL.FTZ R6, R6, 0.5 ;  /* 0x3f00000006067820 */ /* 0x000fc60000410000 */
[----:B------:R-:W-:-:S04]  /*4900*/  FFMA R5, -R0, R0, R5 ;  /* 0x0000000000057223 */ /* 0x000fc80000000105 */
[----:B------:R-:W-:-:S07]  /*4910*/  FFMA R0, R5, R6, R0 ;  /* 0x0000000605007223 */ /* 0x000fce0000000000 */
.L_x_209:
[----:B------:R-:W-:Y:S05]  /*4920*/  BSYNC.RECONVERGENT B0 ;  /* 0x0000000000007941 */ /* 0x000fea0003800200 */
.L_x_207:
        /* <DEDUP_REMOVED lines=11> */
.L_x_211:
[----:B------:R-:W-:Y:S01]  /*49e0*/  FMUL.FTZ R0, R5, R6 ;  /* 0x0000000605007220 */ /* 0x000fe20000410000 */
[----:B------:R-:W-:-:S03]  /*49f0*/  FMUL.FTZ R6, R6, 0.5 ;  /* 0x3f00000006067820 */ /* 0x000fc60000410000 */
[----:B------:R-:W-:-:S04]  /*4a00*/  FFMA R5, -R0, R0, R5 ;  /* 0x0000000000057223 */ /* 0x000fc80000000105 */
[----:B------:R-:W-:-:S07]  /*4a10*/  FFMA R0, R5, R6, R0 ;  /* 0x0000000605007223 */ /* 0x000fce0000000000 */
.L_x_212:
[----:B------:R-:W-:Y:S05]  /*4a20*/  BSYNC.RECONVERGENT B0 ;  /* 0x0000000000007941 */ /* 0x000fea0003800200 */
.L_x_210:
        /* <DEDUP_REMOVED lines=11> */
.L_x_214:
[----:B------:R-:W-:Y:S01]  /*4ae0*/  FMUL.FTZ R0, R5, R6 ;  /* 0x0000000605007220 */ /* 0x000fe20000410000 */
[----:B------:R-:W-:-:S03]  /*4af0*/  FMUL.FTZ R6, R6, 0.5 ;  /* 0x3f00000006067820 */ /* 0x000fc60000410000 */
[----:B------:R-:W-:-:S04]  /*4b00*/  FFMA R5, -R0, R0, R5 ;  /* 0x0000000000057223 */ /* 0x000fc80000000105 */
[----:B------:R-:W-:-:S07]  /*4b10*/  FFMA R0, R5, R6, R0 ;  /* 0x0000000605007223 */ /* 0x000fce0000000000 */
.L_x_215:
[----:B------:R-:W-:Y:S05]  /*4b20*/  BSYNC.RECONVERGENT B0 ;  /* 0x0000000000007941 */ /* 0x000fea0003800200 */
.L_x_213:
        /* <DEDUP_REMOVED lines=11> */
.L_x_217:
[----:B------:R-:W-:Y:S01]  /*4be0*/  FMUL.FTZ R0, R5, R6 ;  /* 0x0000000605007220 */ /* 0x000fe20000410000 */
[----:B------:R-:W-:-:S03]  /*4bf0*/  FMUL.FTZ R6, R6, 0.5 ;  /* 0x3f00000006067820 */ /* 0x000fc60000410000 */
[----:B------:R-:W-:-:S04]  /*4c00*/  FFMA R5, -R0, R0, R5 ;  /* 0x0000000000057223 */ /* 0x000fc80000000105 */
[----:B------:R-:W-:-:S07]  /*4c10*/  FFMA R0, R5, R6, R0 ;  /* 0x0000000605007223 */ /* 0x000fce0000000000 */
.L_x_218:
[----:B------:R-:W-:Y:S05]  /*4c20*/  BSYNC.RECONVERGENT B0 ;  /* 0x0000000000007941 */ /* 0x000fea0003800200 */
.L_x_216:
        /* <DEDUP_REMOVED lines=11> */
.L_x_220:
[----:B------:R-:W-:Y:S01]  /*4ce0*/  FMUL.FTZ R0, R5, R6 ;  /* 0x0000000605007220 */ /* 0x000fe20000410000 */
[----:B------:R-:W-:-:S03]  /*4cf0*/  FMUL.FTZ R6, R6, 0.5 ;  /* 0x3f00000006067820 */ /* 0x000fc60000410000 */
[----:B------:R-:W-:-:S04]  /*4d00*/  FFMA R5, -R0, R0, R5 ;  /* 0x0000000000057223 */ /* 0x000fc80000000105 */
[----:B------:R-:W-:-:S07]  /*4d10*/  FFMA R0, R5, R6, R0 ;  /* 0x0000000605007223 */ /* 0x000fce0000000000 */
.L_x_221:
[----:B------:R-:W-:Y:S05]  /*4d20*/  BSYNC.RECONVERGENT B0 ;  /* 0x0000000000007941 */ /* 0x000fea0003800200 */
.L_x_219:
        /* <DEDUP_REMOVED lines=11> */
.L_x_223:
[----:B------:R-:W-:Y:S01]  /*4de0*/  FMUL.FTZ R0, R5, R6 ;  /* 0x0000000605007220 */ /* 0x000fe20000410000 */
[----:B------:R-:W-:-:S03]  /*4df0*/  FMUL.FTZ R6, R6, 0.5 ;  /* 0x3f00000006067820 */ /* 0x000fc60000410000 */
[----:B------:R-:W-:-:S04]  /*4e00*/  FFMA R5, -R0, R0, R5 ;  /* 0x0000000000057223 */ /* 0x000fc80000000105 */
[----:B------:R-:W-:-:S07]  /*4e10*/  FFMA R0, R5, R6, R0 ;  /* 0x0000000605007223 */ /* 0x000fce0000000000 */
.L_x_224:
[----:B------:R-:W-:Y:S05]  /*4e20*/  BSYNC.RECONVERGENT B0 ;  /* 0x0000000000007941 */ /* 0x000fea0003800200 */
.L_x_222:
        /* <DEDUP_REMOVED lines=11> */
.L_x_226:
[----:B------:R-:W-:Y:S01]  /*4ee0*/  FMUL.FTZ R0, R5, R6 ;  /* 0x0000000605007220 */ /* 0x000fe20000410000 */
[----:B------:R-:W-:-:S03]  /*4ef0*/  FMUL.FTZ R6, R6, 0.5 ;  /* 0x3f00000006067820 */ /* 0x000fc60000410000 */
[----:B------:R-:W-:-:S04]  /*4f00*/  FFMA R5, -R0, R0, R5 ;  /* 0x0000000000057223 */ /* 0x000fc80000000105 */
[----:B------:R-:W-:-:S07]  /*4f10*/  FFMA R0, R5, R6, R0 ;  /* 0x0000000605007223 */ /* 0x000fce0000000000 */
.L_x_227:
[----:B------:R-:W-:Y:S05]  /*4f20*/  BSYNC.RECONVERGENT B0 ;  /* 0x0000000000007941 */ /* 0x000fea0003800200 */
.L_x_225:
        /* <DEDUP_REMOVED lines=11> */
.L_x_229:
[----:B------:R-:W-:Y:S01]  /*4fe0*/  FMUL.FTZ R0, R5, R6 ;  /* 0x0000000605007220 */ /* 0x000fe20000410000 */
[----:B------:R-:W-:-:S03]  /*4ff0*/  FMUL.FTZ R6, R6, 0.5 ;  /* 0x3f00000006067820 */ /* 0x000fc60000410000 */
[----:B------:R-:W-:-:S04]  /*5000*/  FFMA R5, -R0, R0, R5 ;  /* 0x0000000000057223 */ /* 0x000fc80000000105 */
[----:B------:R-:W-:-:S07]  /*5010*/  FFMA R0, R5, R6, R0 ;  /* 0x0000000605007223 */ /* 0x000fce0000000000 */
.L_x_230:
[----:B------:R-:W-:Y:S05]  /*5020*/  BSYNC.RECONVERGENT B0 ;  /* 0x0000000000007941 */ /* 0x000fea0003800200 */
.L_x_228:
        /* <DEDUP_REMOVED lines=11> */
.L_x_232:
[----:B------:R-:W-:Y:S01]  /*50e0*/  FMUL.FTZ R0, R5, R6 ;  /* 0x0000000605007220 */ /* 0x000fe20000410000 */
[----:B------:R-:W-:-:S03]  /*50f0*/  FMUL.FTZ R6, R6, 0.5 ;  /* 0x3f00000006067820 */ /* 0x000fc60000410000 */
[----:B------:R-:W-:-:S04]  /*5100*/  FFMA R5, -R0, R0, R5 ;  /* 0x0000000000057223 */ /* 0x000fc80000000105 */
[----:B------:R-:W-:-:S07]  /*5110*/  FFMA R0, R5, R6, R0 ;  /* 0x0000000605007223 */ /* 0x000fce0000000000 */
.L_x_233:
[----:B------:R-:W-:Y:S05]  /*5120*/  BSYNC.RECONVERGENT B0 ;  /* 0x0000000000007941 */ /* 0x000fea0003800200 */
.L_x_231:
        /* <DEDUP_REMOVED lines=11> */
.L_x_235:
[----:B------:R-:W-:Y:S01]  /*51e0*/  FMUL.FTZ R0, R5, R6 ;  /* 0x0000000605007220 */ /* 0x000fe20000410000 */
[----:B------:R-:W-:-:S03]  /*51f0*/  FMUL.FTZ R6, R6, 0.5 ;  /* 0x3f00000006067820 */ /* 0x000fc60000410000 */
[----:B------:R-:W-:-:S04]  /*5200*/  FFMA R5, -R0, R0, R5 ;  /* 0x0000000000057223 */ /* 0x000fc80000000105 */
[----:B------:R-:W-:-:S07]  /*5210*/  FFMA R0, R5, R6, R0 ;  /* 0x0000000605007223 */ /* 0x000fce0000000000 */
.L_x_236:
[----:B------:R-:W-:Y:S05]  /*5220*/  BSYNC.RECONVERGENT B0 ;  /* 0x0000000000007941 */ /* 0x000fea0003800200 */
.L_x_234:
        /* <DEDUP_REMOVED lines=11> */
.L_x_238:
[----:B------:R-:W-:Y:S01]  /*52e0*/  FMUL.FTZ R0, R5, R6 ;  /* 0x0000000605007220 */ /* 0x000fe20000410000 */
[----:B------:R-:W-:-:S03]  /*52f0*/  FMUL.FTZ R6, R6, 0.5 ;  /* 0x3f00000006067820 */ /* 0x000fc60000410000 */
[----:B------:R-:W-:-:S04]  /*5300*/  FFMA R5, -R0, R0, R5 ;  /* 0x0000000000057223 */ /* 0x000fc80000000105 */
[----:B------:R-:W-:-:S07]  /*5310*/  FFMA R0, R5, R6, R0 ;  /* 0x0000000605007223 */ /* 0x000fce0000000000 */
.L_x_239:
[----:B------:R-:W-:Y:S05]  /*5320*/  BSYNC.RECONVERGENT B0 ;  /* 0x0000000000007941 */ /* 0x000fea0003800200 */
.L_x_237:
        /* <DEDUP_REMOVED lines=11> */
.L_x_241:
[----:B------:R-:W-:Y:S01]  /*53e0*/  FMUL.FTZ R0, R5, R6 ;  /* 0x0000000605007220 */ /* 0x000fe20000410000 */
[----:B------:R-:W-:-:S03]  /*53f0*/  FMUL.FTZ R6, R6, 0.5 ;  /* 0x3f00000006067820 */ /* 0x000fc60000410000 */
[----:B------:R-:W-:-:S04]  /*5400*/  FFMA R5, -R0, R0, R5 ;  /* 0x0000000000057223 */ /* 0x000fc80000000105 */
[----:B------:R-:W-:-:S07]  /*5410*/  FFMA R0, R5, R6, R0 ;  /* 0x0000000605007223 */ /* 0x000fce0000000000 */
.L_x_242:
[----:B------:R-:W-:Y:S05]  /*5420*/  BSYNC.RECONVERGENT B0 ;  /* 0x0000000000007941 */ /* 0x000fea0003800200 */
.L_x_240:
        /* <DEDUP_REMOVED lines=11> */
.L_x_244:
[----:B------:R-:W-:Y:S01]  /*54e0*/  FMUL.FTZ R0, R5, R6 ;  /* 0x0000000605007220 */ /* 0x000fe20000410000 */
[----:B------:R-:W-:-:S03]  /*54f0*/  FMUL.FTZ R6, R6, 0.5 ;  /* 0x3f00000006067820 */ /* 0x000fc60000410000 */
[----:B------:R-:W-:-:S04]  /*5500*/  FFMA R5, -R0, R0, R5 ;  /* 0x0000000000057223 */ /* 0x000fc80000000105 */
[----:B------:R-:W-:-:S07]  /*5510*/  FFMA R0, R5, R6, R0 ;  /* 0x0000000605007223 */ /* 0x000fce0000000000 */
.L_x_245:
[----:B------:R-:W-:Y:S05]  /*5520*/  BSYNC.RECONVERGENT B0 ;  /* 0x0000000000007941 */ /* 0x000fea0003800200 */
.L_x_243:
        /* <DEDUP_REMOVED lines=11> */
.L_x_247:
[----:B------:R-:W-:Y:S01]  /*55e0*/  FMUL.FTZ R0, R5, R6 ;  /* 0x0000000605007220 */ /* 0x000fe20000410000 */
[----:B------:R-:W-:-:S03]  /*55f0*/  FMUL.FTZ R6, R6, 0.5 ;  /* 0x3f00000006067820 */ /* 0x000fc60000410000 */
[----:B------:R-:W-:-:S04]  /*5600*/  FFMA R5, -R0, R0, R5 ;  /* 0x0000000000057223 */ /* 0x000fc80000000105 */
[----:B------:R-:W-:-:S07]  /*5610*/  FFMA R0, R5, R6, R0 ;  /* 0x0000000605007223 */ /* 0x000fce0000000000 */
.L_x_248:
[----:B------:R-:W-:Y:S05]  /*5620*/  BSYNC.RECONVERGENT B0 ;  /* 0x0000000000007941 */ /* 0x000fea0003800200 */
.L_x_246:
        /* <DEDUP_REMOVED lines=11> */
.L_x_250:
[----:B------:R-:W-:Y:S01]  /*56e0*/  FMUL.FTZ R0, R5, R6 ;  /* 0x0000000605007220 */ /* 0x000fe20000410000 */
[----:B------:R-:W-:-:S03]  /*56f0*/  FMUL.FTZ R6, R6, 0.5 ;  /* 0x3f00000006067820 */ /* 0x000fc60000410000 */
[----:B------:R-:W-:-:S04]  /*5700*/  FFMA R5, -R0, R0, R5 ;  /* 0x0000000000057223 */ /* 0x000fc80000000105 */
[----:B------:R-:W-:-:S07]  /*5710*/  FFMA R0, R5, R6, R0 ;  /* 0x0000000605007223 */ /* 0x000fce0000000000 */
.L_x_251:
[----:B------:R-:W-:Y:S05]  /*5720*/  BSYNC.RECONVERGENT B0 ;  /* 0x0000000000007941 */ /* 0x000fea0003800200 */
.L_x_249:
        /* <DEDUP_REMOVED lines=11> */
.L_x_253:
[----:B------:R-:W-:Y:S01]  /*57e0*/  FMUL.FTZ R0, R5, R6 ;  /* 0x0000000605007220 */ /* 0x000fe20000410000 */
[----:B------:R-:W-:-:S03]  /*57f0*/  FMUL.FTZ R6, R6, 0.5 ;  /* 0x3f00000006067820 */ /* 0x000fc60000410000 */
[----:B------:R-:W-:-:S04]  /*5800*/  FFMA R5, -R0, R0, R5 ;  /* 0x0000000000057223 */ /* 0x000fc80000000105 */
[----:B------:R-:W-:-:S07]  /*5810*/  FFMA R0, R5, R6, R0 ;  /* 0x0000000605007223 */ /* 0x000fce0000000000 */
.L_x_254:
[----:B------:R-:W-:Y:S05]  /*5820*/  BSYNC.RECONVERGENT B0 ;  /* 0x0000000000007941 */ /* 0x000fea0003800200 */
.L_x_252:
        /* <DEDUP_REMOVED lines=11> */
.L_x_256:
[----:B------:R-:W-:Y:S01]  /*58e0*/  FMUL.FTZ R0, R5, R6 ;  /* 0x0000000605007220 */ /* 0x000fe20000410000 */
[----:B------:R-:W-:-:S03]  /*58f0*/  FMUL.FTZ R6, R6, 0.5 ;  /* 0x3f00000006067820 */ /* 0x000fc60000410000 */
[----:B------:R-:W-:-:S04]  /*5900*/  FFMA R5, -R0, R0, R5 ;  /* 0x0000000000057223 */ /* 0x000fc80000000105 */
[----:B------:R-:W-:-:S07]  /*5910*/  FFMA R0, R5, R6, R0 ;  /* 0x0000000605007223 */ /* 0x000fce0000000000 */
.L_x_257:
[----:B------:R-:W-:Y:S05]  /*5920*/  BSYNC.RECONVERGENT B0 ;  /* 0x0000000000007941 */ /* 0x000fea0003800200 */
.L_x_255:
        /* <DEDUP_REMOVED lines=11> */
.L_x_259:
[----:B------:R-:W-:Y:S01]  /*59e0*/  FMUL.FTZ R0, R5, R6 ;  /* 0x0000000605007220 */ /* 0x000fe20000410000 */
[----:B------:R-:W-:-:S03]  /*59f0*/  FMUL.FTZ R6, R6, 0.5 ;  /* 0x3f00000006067820 */ /* 0x000fc60000410000 */
[----:B------:R-:W-:-:S04]  /*5a00*/  FFMA R5, -R0, R0, R5 ;  /* 0x0000000000057223 */ /* 0x000fc80000000105 */
[----:B------:R-:W-:-:S07]  /*5a10*/  FFMA R0, R5, R6, R0 ;  /* 0x0000000605007223 */ /* 0x000fce0000000000 */
.L_x_260:
[----:B------:R-:W-:Y:S05]  /*5a20*/  BSYNC.RECONVERGENT B0 ;  /* 0x0000000000007941 */ /* 0x000fea0003800200 */
.L_x_258:
        /* <DEDUP_REMOVED lines=11> */
.L_x_262:
[----:B------:R-:W-:Y:S01]  /*5ae0*/  FMUL.FTZ R0, R5, R6 ;  /* 0x0000000605007220 */ /* 0x000fe20000410000 */
[----:B------:R-:W-:-:S03]  /*5af0*/  FMUL.FTZ R6, R6, 0.5 ;  /* 0x3f00000006067820 */ /* 0x000fc60000410000 */
[----:B------:R-:W-:-:S04]  /*5b00*/  FFMA R5, -R0, R0, R5 ;  /* 0x0000000000057223 */ /* 0x000fc80000000105 */
[----:B------:R-:W-:-:S07]  /*5b10*/  FFMA R0, R5, R6, R0 ;  /* 0x0000000605007223 */ /* 0x000fce0000000000 */
.L_x_263:
[----:B------:R-:W-:Y:S05]  /*5b20*/  BSYNC.RECONVERGENT B0 ;  /* 0x0000000000007941 */ /* 0x000fea0003800200 */
.L_x_261:
        /* <DEDUP_REMOVED lines=11> */
.L_x_265:
[----:B------:R-:W-:Y:S01]  /*5be0*/  FMUL.FTZ R0, R5, R6 ;  /* 0x0000000605007220 */ /* 0x000fe20000410000 */
[----:B------:R-:W-:-:S03]  /*5bf0*/  FMUL.FTZ R6, R6, 0.5 ;  /* 0x3f00000006067820 */ /* 0x000fc60000410000 */
[----:B------:R-:W-:-:S04]  /*5c00*/  FFMA R5, -R0, R0, R5 ;  /* 0x0000000000057223 */ /* 0x000fc80000000105 */
[----:B------:R-:W-:-:S07]  /*5c10*/  FFMA R0, R5, R6, R0 ;  /* 0x0000000605007223 */ /* 0x000fce0000000000 */
.L_x_266:
[----:B------:R-:W-:Y:S05]  /*5c20*/  BSYNC.RECONVERGENT B0 ;  /* 0x0000000000007941 */ /* 0x000fea0003800200 */
.L_x_264:
        /* <DEDUP_REMOVED lines=11> */
.L_x_268:
[----:B------:R-:W-:Y:S01]  /*5ce0*/  FMUL.FTZ R0, R5, R6 ;  /* 0x0000000605007220 */ /* 0x000fe20000410000 */
[----:B------:R-:W-:-:S03]  /*5cf0*/  FMUL.FTZ R6, R6, 0.5 ;  /* 0x3f00000006067820 */ /* 0x000fc60000410000 */
[----:B------:R-:W-:-:S04]  /*5d00*/  FFMA R5, -R0, R0, R5 ;  /* 0x0000000000057223 */ /* 0x000fc80000000105 */
[----:B------:R-:W-:-:S07]  /*5d10*/  FFMA R0, R5, R6, R0 ;  /* 0x0000000605007223 */ /* 0x000fce0000000000 */
.L_x_269:
[----:B------:R-:W-:Y:S05]  /*5d20*/  BSYNC.RECONVERGENT B0 ;  /* 0x0000000000007941 */ /* 0x000fea0003800200 */
.L_x_267:
        /* <DEDUP_REMOVED lines=11> */
.L_x_271:
[----:B------:R-:W-:Y:S01]  /*5de0*/  FMUL.FTZ R0, R5, R6 ;  /* 0x0000000605007220 */ /* 0x000fe20000410000 */
[----:B------:R-:W-:-:S03]  /*5df0*/  FMUL.FTZ R6, R6, 0.5 ;  /* 0x3f00000006067820 */ /* 0x000fc60000410000 */
[----:B------:R-:W-:-:S04]  /*5e00*/  FFMA R5, -R0, R0, R5 ;  /* 0x0000000000057223 */ /* 0x000fc80000000105 */
[----:B------:R-:W-:-:S07]  /*5e10*/  FFMA R0, R5, R6, R0 ;  /* 0x0000000605007223 */ /* 0x000fce0000000000 */
.L_x_272:
[----:B------:R-:W-:Y:S05]  /*5e20*/  BSYNC.RECONVERGENT B0 ;  /* 0x0000000000007941 */ /* 0x000fea0003800200 */
.L_x_270:
        /* <DEDUP_REMOVED lines=11> */
.L_x_274:
[----:B------:R-:W-:Y:S01]  /*5ee0*/  FMUL.FTZ R0, R5, R6 ;  /* 0x0000000605007220 */ /* 0x000fe20000410000 */
[----:B------:R-:W-:-:S03]  /*5ef0*/  FMUL.FTZ R6, R6, 0.5 ;  /* 0x3f00000006067820 */ /* 0x000fc60000410000 */
[----:B------:R-:W-:-:S04]  /*5f00*/  FFMA R5, -R0, R0, R5 ;  /* 0x0000000000057223 */ /* 0x000fc80000000105 */
[----:B------:R-:W-:-:S07]  /*5f10*/  FFMA R0, R5, R6, R0 ;  /* 0x0000000605007223 */ /* 0x000fce0000000000 */
.L_x_275:
[----:B------:R-:W-:Y:S05]  /*5f20*/  BSYNC.RECONVERGENT B0 ;  /* 0x0000000000007941 */ /* 0x000fea0003800200 */
.L_x_273:
        /* <DEDUP_REMOVED lines=11> */
.L_x_277:
[----:B------:R-:W-:Y:S01]  /*5fe0*/  FMUL.FTZ R0, R5, R6 ;  /* 0x0000000605007220 */ /* 0x000fe20000410000 */
[----:B------:R-:W-:-:S03]  /*5ff0*/  FMUL.FTZ R6, R6, 0.5 ;  /* 0x3f00000006067820 */ /* 0x000fc60000410000 */
[----:B------:R-:W-:-:S04]  /*6000*/  FFMA R5, -R0, R0, R5 ;  /* 0x0000000000057223 */ /* 0x000fc80000000105 */
[----:B------:R-:W-:-:S07]  /*6010*/  FFMA R0, R5, R6, R0 ;  /* 0x0000000605007223 */ /* 0x000fce0000000000 */
.L_x_278:
[----:B------:R-:W-:Y:S05]  /*6020*/  BSYNC.RECONVERGENT B0 ;  /* 0x0000000000007941 */ /* 0x000fea0003800200 */
.L_x_276:
        /* <DEDUP_REMOVED lines=11> */
.L_x_280:
[----:B------:R-:W-:Y:S01]  /*60e0*/  FMUL.FTZ R0, R5, R6 ;  /* 0x0000000605007220 */ /* 0x000fe20000410000 */
[----:B------:R-:W-:-:S03]  /*60f0*/  FMUL.FTZ R6, R6, 0.5 ;  /* 0x3f00000006067820 */ /* 0x000fc60000410000 */
[----:B------:R-:W-:-:S04]  /*6100*/  FFMA R5, -R0, R0, R5 ;  /* 0x0000000000057223 */ /* 0x000fc80000000105 */
[----:B------:R-:W-:-:S07]  /*6110*/  FFMA R0, R5, R6, R0 ;  /* 0x0000000605007223 */ /* 0x000fce0000000000 */
.L_x_281:
[----:B------:R-:W-:Y:S05]  /*6120*/  BSYNC.RECONVERGENT B0 ;  /* 0x0000000000007941 */ /* 0x000fea0003800200 */
.L_x_279:
        /* <DEDUP_REMOVED lines=11> */
.L_x_283:
[----:B------:R-:W-:Y:S01]  /*61e0*/  FMUL.FTZ R0, R5, R6 ;  /* 0x0000000605007220 */ /* 0x000fe20000410000 */
[----:B------:R-:W-:-:S03]  /*61f0*/  FMUL.FTZ R6, R6, 0.5 ;  /* 0x3f00000006067820 */ /* 0x000fc60000410000 */
[----:B------:R-:W-:-:S04]  /*6200*/  FFMA R5, -R0, R0, R5 ;  /* 0x0000000000057223 */ /* 0x000fc80000000105 */
[----:B------:R-:W-:-:S07]  /*6210*/  FFMA R0, R5, R6, R0 ;  /* 0x0000000605007223 */ /* 0x000fce0000000000 */
.L_x_284:
[----:B------:R-:W-:Y:S05]  /*6220*/  BSYNC.RECONVERGENT B0 ;  /* 0x0000000000007941 */ /* 0x000fea0003800200 */
.L_x_282:
        /* <DEDUP_REMOVED lines=11> */
.L_x_286:
[----:B------:R-:W-:Y:S01]  /*62e0*/  FMUL.FTZ R0, R5, R6 ;  /* 0x0000000605007220 */ /* 0x000fe20000410000 */
[----:B------:R-:W-:-:S03]  /*62f0*/  FMUL.FTZ R6, R6, 0.5 ;  /* 0x3f00000006067820 */ /* 0x000fc60000410000 */
[----:B------:R-:W-:-:S04]  /*6300*/  FFMA R5, -R0, R0, R5 ;  /* 0x0000000000057223 */ /* 0x000fc80000000105 */
[----:B------:R-:W-:-:S07]  /*6310*/  FFMA R0, R5, R6, R0 ;  /* 0x0000000605007223 */ /* 0x000fce0000000000 */
.L_x_287:
[----:B------:R-:W-:Y:S05]  /*6320*/  BSYNC.RECONVERGENT B0 ;  /* 0x0000000000007941 */ /* 0x000fea0003800200 */
.L_x_285:
        /* <DEDUP_REMOVED lines=11> */
.L_x_289:
[----:B------:R-:W-:Y:S01]  /*63e0*/  FMUL.FTZ R0, R5, R6 ;  /* 0x0000000605007220 */ /* 0x000fe20000410000 */
[----:B------:R-:W-:-:S03]  /*63f0*/  FMUL.FTZ R6, R6, 0.5 ;  /* 0x3f00000006067820 */ /* 0x000fc60000410000 */
[----:B------:R-:W-:-:S04]  /*6400*/  FFMA R5, -R0, R0, R5 ;  /* 0x0000000000057223 */ /* 0x000fc80000000105 */
[----:B------:R-:W-:-:S07]  /*6410*/  FFMA R0, R5, R6, R0 ;  /* 0x0000000605007223 */ /* 0x000fce0000000000 */
.L_x_290:
[----:B------:R-:W-:Y:S05]  /*6420*/  BSYNC.RECONVERGENT B0 ;  /* 0x0000000000007941 */ /* 0x000fea0003800200 */
.L_x_288:
        /* <DEDUP_REMOVED lines=11> */
.L_x_292:
[----:B------:R-:W-:Y:S01]  /*64e0*/  FMUL.FTZ R0, R5, R6 ;  /* 0x0000000605007220 */ /* 0x000fe20000410000 */
[----:B------:R-:W-:-:S03]  /*64f0*/  FMUL.FTZ R6, R6, 0.5 ;  /* 0x3f00000006067820 */ /* 0x000fc60000410000 */
[----:B------:R-:W-:-:S04]  /*6500*/  FFMA R5, -R0, R0, R5 ;  /* 0x0000000000057223 */ /* 0x000fc80000000105 */
[----:B------:R-:W-:-:S07]  /*6510*/  FFMA R0, R5, R6, R0 ;  /* 0x0000000605007223 */ /* 0x000fce0000000000 */
.L_x_293:
[----:B------:R-:W-:Y:S05]  /*6520*/  BSYNC.RECONVERGENT B0 ;  /* 0x0000000000007941 */ /* 0x000fea0003800200 */
.L_x_291:
        /* <DEDUP_REMOVED lines=11> */
.L_x_295:
[----:B------:R-:W-:Y:S01]  /*65e0*/  FMUL.FTZ R0, R5, R6 ;  /* 0x0000000605007220 */ /* 0x000fe20000410000 */
[----:B------:R-:W-:-:S03]  /*65f0*/  FMUL.FTZ R6, R6, 0.5 ;  /* 0x3f00000006067820 */ /* 0x000fc60000410000 */
[----:B------:R-:W-:-:S04]  /*6600*/  FFMA R5, -R0, R0, R5 ;  /* 0x0000000000057223 */ /* 0x000fc80000000105 */
[----:B------:R-:W-:-:S07]  /*6610*/  FFMA R0, R5, R6, R0 ;  /* 0x0000000605007223 */ /* 0x000fce0000000000 */
.L_x_296:
[----:B------:R-:W-:Y:S05]  /*6620*/  BSYNC.RECONVERGENT B0 ;  /* 0x0000000000007941 */ /* 0x000fea0003800200 */
.L_x_294:
        /* <DEDUP_REMOVED lines=11> */
.L_x_298:
[----:B------:R-:W-:Y:S01]  /*66e0*/  FMUL.FTZ R0, R5, R6 ;  /* 0x0000000605007220 */ /* 0x000fe20000410000 */
[----:B------:R-:W-:-:S03]  /*66f0*/  FMUL.FTZ R6, R6, 0.5 ;  /* 0x3f00000006067820 */ /* 0x000fc60000410000 */
[----:B------:R-:W-:-:S04]  /*6700*/  FFMA R5, -R0, R0, R5 ;  /* 0x0000000000057223 */ /* 0x000fc80000000105 */
[----:B------:R-:W-:-:S07]  /*6710*/  FFMA R0, R5, R6, R0 ;  /* 0x0000000605007223 */ /* 0x000fce0000000000 */
.L_x_299:
[----:B------:R-:W-:Y:S05]  /*6720*/  BSYNC.RECONVERGENT B0 ;  /* 0x0000000000007941 */ /* 0x000fea0003800200 */
.L_x_297:
[----:B------:R-:W0:Y:S01]  /*6730*/  LDC.64 R6, c[0x0][0x390] ;  /* 0x0000e400ff067b82 */ /* 0x000e220000000a00 */
[----:B------:R-:W-:-:S04]  /*6740*/  FADD R3, R3, R0 ;  /* 0x0000000003037221 */ /* 0x000fc80000000000 */
[----:B------:R-:W-:Y:S01]  /*6750*/  FADD R5, -R4, R3 ;  /* 0x0000000304057221 */ /* 0x000fe20000000100 */
[----:B0-----:R-:W-:-:S05]  /*6760*/  IMAD.WIDE R2, R2, 0x4, R6 ;  /* 0x0000000402027825 */ /* 0x001fca00078e0206 */
[----:B------:R-:W-:Y:S01]  /*6770*/  STG.E desc[UR4][R2.64], R5 ;  /* 0x0000000502007986 */ /* 0x000fe2000c101904 */
[----:B------:R-:W-:Y:S05]  /*6780*/  EXIT ;  /* 0x000000000000794d */ /* 0x000fea0003800000 */
        .weak           $__internal_0_$__cuda_sm20_sqrt_rn_f32_slowpath
        .type           $__internal_0_$__cuda_sm20_sqrt_rn_f32_slowpath,@function
        .size           $__internal_0_$__cuda_sm20_sqrt_rn_f32_slowpath,(.L_x_302 - $__internal_0_$__cuda_sm20_sqrt_rn_f32_slowpath)
$__internal_0_$__cuda_sm20_sqrt_rn_f32_slowpath:
[----:B------:R-:W-:-:S13]  /*6790*/  LOP3.LUT P0, RZ, R0, 0x7fffffff, RZ, 0xc0, !PT ;  /* 0x7fffffff00ff7812 */ /* 0x000fda000780c0ff */
[----:B------:R-:W-:Y:S01]  /*67a0*/  @!P0 MOV R5, R0 ;  /* 0x0000000000058202 */ /* 0x000fe20000000f00 */
[----:B------:R-:W-:Y:S06]  /*67b0*/  @!P0 BRA `(.L_x_300) ;  /* 0x0000000000408947 */ /* 0x000fec0003800000 */
[----:B------:R-:W-:-:S13]  /*67c0*/  FSETP.GEU.FTZ.AND P0, PT, R0, RZ, PT ;  /* 0x000000ff0000720b */ /* 0x000fda0003f1e000 */
[----:B------:R-:W-:Y:S01]  /*67d0*/  @!P0 MOV R5, 0x7fffffff ;  /* 0x7fffffff00058802 */ /* 0x000fe20000000f00 */
[----:B------:R-:W-:Y:S06]  /*67e0*/  @!P0 BRA `(.L_x_300) ;  /* 0x0000000000348947 */ /* 0x000fec0003800000 */
[----:B------:R-:W-:-:S13]  /*67f0*/  FSETP.GTU.FTZ.AND P0, PT, |R0|, +INF , PT ;  /* 0x7f8000000000780b */ /* 0x000fda0003f1c200 */
[----:B------:R-:W-:Y:S01]  /*6800*/  @P0 FADD.FTZ R5, R0, 1 ;  /* 0x3f80000000050421 */ /* 0x000fe20000010000 */
[----:B------:R-:W-:Y:S06]  /*6810*/  @P0 BRA `(.L_x_300) ;  /* 0x0000000000280947 */ /* 0x000fec0003800000 */
[----:B------:R-:W-:-:S13]  /*6820*/  FSETP.NEU.FTZ.AND P0, PT, |R0|, +INF , PT ;  /* 0x7f8000000000780b */ /* 0x000fda0003f1d200 */
[----:B------:R-:W-:-:S04]  /*6830*/  @P0 FFMA R6, R0, 1.84467440737095516160e+19, RZ ;  /* 0x5f80000000060823 */ /* 0x000fc800000000ff */
[----:B------:R-:W0:Y:S02]  /*6840*/  @P0 MUFU.RSQ R5, R6 ;  /* 0x0000000600050308 */ /* 0x000e240000001400 */
[----:B0-----:R-:W-:Y:S01]  /*6850*/  @P0 FMUL.FTZ R7, R6, R5 ;  /* 0x0000000506070220 */ /* 0x001fe20000410000 */
[----:B------:R-:W-:Y:S01]  /*6860*/  @P0 FMUL.FTZ R9, R5, 0.5 ;  /* 0x3f00000005090820 */ /* 0x000fe20000410000 */
[----:B------:R-:W-:Y:S02]  /*6870*/  @!P0 MOV R5, R0 ;  /* 0x0000000000058202 */ /* 0x000fe40000000f00 */
[----:B------:R-:W-:-:S04]  /*6880*/  @P0 FADD.FTZ R8, -R7, -RZ ;  /* 0x800000ff07080221 */ /* 0x000fc80000010100 */
[----:B------:R-:W-:-:S04]  /*6890*/  @P0 FFMA R8, R7, R8, R6 ;  /* 0x0000000807080223 */ /* 0x000fc80000000006 */
[----:B------:R-:W-:-:S04]  /*68a0*/  @P0 FFMA R8, R8, R9, R7 ;  /* 0x0000000908080223 */ /* 0x000fc80000000007 */
[----:B------:R-:W-:-:S07]  /*68b0*/  @P0 FMUL.FTZ R5, R8, 2.3283064365386962891e-10 ;  /* 0x2f80000008050820 */ /* 0x000fce0000410000 */
.L_x_300:
[----:B------:R-:W-:Y:S01]  /*68c0*/  HFMA2 R7, -RZ, RZ, 0, 0 ;  /* 0x00000000ff077431 */ /* 0x000fe200000001ff */
[----:B------:R-:W-:Y:S02]  /*68d0*/  MOV R6, R10 ;  /* 0x0000000a00067202 */ /* 0x000fe40000000f00 */
[----:B------:R-:W-:Y:S02]  /*68e0*/  MOV R0, R5 ;  /* 0x0000000500007202 */ /* 0x000fe40000000f00 */
[----:B------:R-:W-:Y:S05]  /*68f0*/  RET.REL.NODEC R6 `(_Z20vectorComplexComputePKfPfS1_i) ;  /* 0xffffff9406c07950 */ /* 0x000fea0003c3ffff */
.L_x_301:
[----:B------:R-:W-:-:S00]  /*6900*/  BRA `(.L_x_301) ;  /* 0xfffffffc00fc7947 */ /* 0x000fc0000383ffff */
[----:B------:R-:W-:-:S00]  /*6910*/  NOP ;  /* 0x0000000000007918 */ /* 0x000fc00000000000 */
        /* <DEDUP_REMOVED lines=14> */
.L_x_302:


//--------------------- .nv.shared.reserved.0     --------------------------
	.section	.nv.shared.reserved.0,"aw",@nobits
	.weak		__nv_reservedSMEM_offset_0_alias
	.size		__nv_reservedSMEM_offset_0_alias, 0, 64
	.other		__nv_reservedSMEM_offset_0_alias,@"STO_CUDA_RESERVED_SHARED STV_DEFAULT"
__nv_reservedSMEM_offset_0_alias:
	.zero		0
	.zero		64


//--------------------- .nv.constant0._Z20vectorComplexComputePKfPfS1_i --------------------------
	.section	.nv.constant0._Z20vectorComplexComputePKfPfS1_i,"a",@progbits
	.sectionflags	@""
	.align	4
.nv.constant0._Z20vectorComplexComputePKfPfS1_i:
	.zero		924


//--------------------- SYMBOLS --------------------------

	.type		.nv.reservedSmem.offset0,@object
	.size		.nv.reservedSmem.offset0,0x4
